//
// Generated by NVIDIA NVVM Compiler
//
// Compiler Build ID: CL-36424714
// Cuda compilation tools, release 13.0, V13.0.88
// Based on NVVM 20.0.0
//

.version 9.0
.target sm_100
.address_size 64

	// .globl	_ZN3cub18CUB_300001_SM_10006detail11EmptyKernelIvEEvv
.global .align 1 .b8 _ZN30_INTERNAL_2575916c_4_k_cu_main4cuda3std3__45__cpo5beginE[1];
.global .align 1 .b8 _ZN30_INTERNAL_2575916c_4_k_cu_main4cuda3std3__45__cpo3endE[1];
.global .align 1 .b8 _ZN30_INTERNAL_2575916c_4_k_cu_main4cuda3std3__45__cpo6cbeginE[1];
.global .align 1 .b8 _ZN30_INTERNAL_2575916c_4_k_cu_main4cuda3std3__45__cpo4cendE[1];
.global .align 1 .b8 _ZN30_INTERNAL_2575916c_4_k_cu_main4cuda3std3__45__cpo6rbeginE[1];
.global .align 1 .b8 _ZN30_INTERNAL_2575916c_4_k_cu_main4cuda3std3__45__cpo4rendE[1];
.global .align 1 .b8 _ZN30_INTERNAL_2575916c_4_k_cu_main4cuda3std3__45__cpo7crbeginE[1];
.global .align 1 .b8 _ZN30_INTERNAL_2575916c_4_k_cu_main4cuda3std3__45__cpo5crendE[1];
.global .align 1 .b8 _ZN30_INTERNAL_2575916c_4_k_cu_main4cuda3std3__432_GLOBAL__N__2575916c_4_k_cu_main6ignoreE[1];
.global .align 1 .b8 _ZN30_INTERNAL_2575916c_4_k_cu_main4cuda3std3__419piecewise_constructE[1];
.global .align 1 .b8 _ZN30_INTERNAL_2575916c_4_k_cu_main4cuda3std3__48in_placeE[1];
.global .align 1 .b8 _ZN30_INTERNAL_2575916c_4_k_cu_main4cuda3std3__420unreachable_sentinelE[1];
.global .align 1 .b8 _ZN30_INTERNAL_2575916c_4_k_cu_main4cuda3std3__47nulloptE[1];
.global .align 1 .b8 _ZN30_INTERNAL_2575916c_4_k_cu_main4cuda3std3__48unexpectE[1];
.global .align 1 .b8 _ZN30_INTERNAL_2575916c_4_k_cu_main4cuda3std6ranges3__45__cpo4swapE[1];
.global .align 1 .b8 _ZN30_INTERNAL_2575916c_4_k_cu_main4cuda3std6ranges3__45__cpo9iter_moveE[1];
.global .align 1 .b8 _ZN30_INTERNAL_2575916c_4_k_cu_main4cuda3std6ranges3__45__cpo5beginE[1];
.global .align 1 .b8 _ZN30_INTERNAL_2575916c_4_k_cu_main4cuda3std6ranges3__45__cpo3endE[1];
.global .align 1 .b8 _ZN30_INTERNAL_2575916c_4_k_cu_main4cuda3std6ranges3__45__cpo6cbeginE[1];
.global .align 1 .b8 _ZN30_INTERNAL_2575916c_4_k_cu_main4cuda3std6ranges3__45__cpo4cendE[1];
.global .align 1 .b8 _ZN30_INTERNAL_2575916c_4_k_cu_main4cuda3std6ranges3__45__cpo7advanceE[1];
.global .align 1 .b8 _ZN30_INTERNAL_2575916c_4_k_cu_main4cuda3std6ranges3__45__cpo9iter_swapE[1];
.global .align 1 .b8 _ZN30_INTERNAL_2575916c_4_k_cu_main4cuda3std6ranges3__45__cpo4nextE[1];
.global .align 1 .b8 _ZN30_INTERNAL_2575916c_4_k_cu_main4cuda3std6ranges3__45__cpo4prevE[1];
.global .align 1 .b8 _ZN30_INTERNAL_2575916c_4_k_cu_main4cuda3std6ranges3__45__cpo4dataE[1];
.global .align 1 .b8 _ZN30_INTERNAL_2575916c_4_k_cu_main4cuda3std6ranges3__45__cpo5cdataE[1];
.global .align 1 .b8 _ZN30_INTERNAL_2575916c_4_k_cu_main4cuda3std6ranges3__45__cpo4sizeE[1];
.global .align 1 .b8 _ZN30_INTERNAL_2575916c_4_k_cu_main4cuda3std6ranges3__45__cpo5ssizeE[1];
.global .align 1 .b8 _ZN30_INTERNAL_2575916c_4_k_cu_main4cuda3std6ranges3__45__cpo8distanceE[1];
.global .align 1 .b8 _ZN30_INTERNAL_2575916c_4_k_cu_main6thrust24THRUST_300001_SM_1000_NS8cuda_cub3parE[1];
.global .align 1 .b8 _ZN30_INTERNAL_2575916c_4_k_cu_main6thrust24THRUST_300001_SM_1000_NS8cuda_cub10par_nosyncE[1];
.global .align 1 .b8 _ZN30_INTERNAL_2575916c_4_k_cu_main6thrust24THRUST_300001_SM_1000_NS6system6detail10sequential3seqE[1];
.global .align 1 .b8 _ZN30_INTERNAL_2575916c_4_k_cu_main6thrust24THRUST_300001_SM_1000_NS6system3cpp3parE[1];
.global .align 1 .b8 _ZN30_INTERNAL_2575916c_4_k_cu_main6thrust24THRUST_300001_SM_1000_NS12placeholders2_1E[1];
.global .align 1 .b8 _ZN30_INTERNAL_2575916c_4_k_cu_main6thrust24THRUST_300001_SM_1000_NS12placeholders2_2E[1];
.global .align 1 .b8 _ZN30_INTERNAL_2575916c_4_k_cu_main6thrust24THRUST_300001_SM_1000_NS12placeholders2_3E[1];
.global .align 1 .b8 _ZN30_INTERNAL_2575916c_4_k_cu_main6thrust24THRUST_300001_SM_1000_NS12placeholders2_4E[1];
.global .align 1 .b8 _ZN30_INTERNAL_2575916c_4_k_cu_main6thrust24THRUST_300001_SM_1000_NS12placeholders2_5E[1];
.global .align 1 .b8 _ZN30_INTERNAL_2575916c_4_k_cu_main6thrust24THRUST_300001_SM_1000_NS12placeholders2_6E[1];
.global .align 1 .b8 _ZN30_INTERNAL_2575916c_4_k_cu_main6thrust24THRUST_300001_SM_1000_NS12placeholders2_7E[1];
.global .align 1 .b8 _ZN30_INTERNAL_2575916c_4_k_cu_main6thrust24THRUST_300001_SM_1000_NS12placeholders2_8E[1];
.global .align 1 .b8 _ZN30_INTERNAL_2575916c_4_k_cu_main6thrust24THRUST_300001_SM_1000_NS12placeholders2_9E[1];
.global .align 1 .b8 _ZN30_INTERNAL_2575916c_4_k_cu_main6thrust24THRUST_300001_SM_1000_NS12placeholders3_10E[1];
.global .align 1 .b8 _ZN30_INTERNAL_2575916c_4_k_cu_main6thrust24THRUST_300001_SM_1000_NS3seqE[1];
.global .align 1 .b8 _ZN30_INTERNAL_2575916c_4_k_cu_main6thrust24THRUST_300001_SM_1000_NS6deviceE[1];

.visible .entry _ZN3cub18CUB_300001_SM_10006detail11EmptyKernelIvEEvv()
{


	ret;

}
	// .globl	_ZN3cub18CUB_300001_SM_10006detail9transform16transform_kernelINS2_10policy_hubILb1EN4cuda3std3__45tupleIJN6thrust24THRUST_300001_SM_1000_NS6detail15normal_iteratorINSA_10device_ptrI8ParticleEEEEEEEE10policy1000Ei14UpdatePositionSG_JPSE_EEEvT0_iT1_T2_DpNS2_10kernel_argIT3_EE
.visible .entry _ZN3cub18CUB_300001_SM_10006detail9transform16transform_kernelINS2_10policy_hubILb1EN4cuda3std3__45tupleIJN6thrust24THRUST_300001_SM_1000_NS6detail15normal_iteratorINSA_10device_ptrI8ParticleEEEEEEEE10policy1000Ei14UpdatePositionSG_JPSE_EEEvT0_iT1_T2_DpNS2_10kernel_argIT3_EE(
	.param .u32 _ZN3cub18CUB_300001_SM_10006detail9transform16transform_kernelINS2_10policy_hubILb1EN4cuda3std3__45tupleIJN6thrust24THRUST_300001_SM_1000_NS6detail15normal_iteratorINSA_10device_ptrI8ParticleEEEEEEEE10policy1000Ei14UpdatePositionSG_JPSE_EEEvT0_iT1_T2_DpNS2_10kernel_argIT3_EE_param_0,
	.param .u32 _ZN3cub18CUB_300001_SM_10006detail9transform16transform_kernelINS2_10policy_hubILb1EN4cuda3std3__45tupleIJN6thrust24THRUST_300001_SM_1000_NS6detail15normal_iteratorINSA_10device_ptrI8ParticleEEEEEEEE10policy1000Ei14UpdatePositionSG_JPSE_EEEvT0_iT1_T2_DpNS2_10kernel_argIT3_EE_param_1,
	.param .align 4 .b8 _ZN3cub18CUB_300001_SM_10006detail9transform16transform_kernelINS2_10policy_hubILb1EN4cuda3std3__45tupleIJN6thrust24THRUST_300001_SM_1000_NS6detail15normal_iteratorINSA_10device_ptrI8ParticleEEEEEEEE10policy1000Ei14UpdatePositionSG_JPSE_EEEvT0_iT1_T2_DpNS2_10kernel_argIT3_EE_param_2[4],
	.param .align 8 .b8 _ZN3cub18CUB_300001_SM_10006detail9transform16transform_kernelINS2_10policy_hubILb1EN4cuda3std3__45tupleIJN6thrust24THRUST_300001_SM_1000_NS6detail15normal_iteratorINSA_10device_ptrI8ParticleEEEEEEEE10policy1000Ei14UpdatePositionSG_JPSE_EEEvT0_iT1_T2_DpNS2_10kernel_argIT3_EE_param_3[8],
	.param .align 8 .b8 _ZN3cub18CUB_300001_SM_10006detail9transform16transform_kernelINS2_10policy_hubILb1EN4cuda3std3__45tupleIJN6thrust24THRUST_300001_SM_1000_NS6detail15normal_iteratorINSA_10device_ptrI8ParticleEEEEEEEE10policy1000Ei14UpdatePositionSG_JPSE_EEEvT0_iT1_T2_DpNS2_10kernel_argIT3_EE_param_4[16]
)
.maxntid 128
{
	.reg .pred 	%p<37>;
	.reg .b32 	%r<77>;
	.reg .b32 	%f<183>;
	.reg .b64 	%rd<65>;

	ld.param.f32 	%f2, [_ZN3cub18CUB_300001_SM_10006detail9transform16transform_kernelINS2_10policy_hubILb1EN4cuda3std3__45tupleIJN6thrust24THRUST_300001_SM_1000_NS6detail15normal_iteratorINSA_10device_ptrI8ParticleEEEEEEEE10policy1000Ei14UpdatePositionSG_JPSE_EEEvT0_iT1_T2_DpNS2_10kernel_argIT3_EE_param_2];
	ld.param.u32 	%r43, [_ZN3cub18CUB_300001_SM_10006detail9transform16transform_kernelINS2_10policy_hubILb1EN4cuda3std3__45tupleIJN6thrust24THRUST_300001_SM_1000_NS6detail15normal_iteratorINSA_10device_ptrI8ParticleEEEEEEEE10policy1000Ei14UpdatePositionSG_JPSE_EEEvT0_iT1_T2_DpNS2_10kernel_argIT3_EE_param_0];
	ld.param.u64 	%rd14, [_ZN3cub18CUB_300001_SM_10006detail9transform16transform_kernelINS2_10policy_hubILb1EN4cuda3std3__45tupleIJN6thrust24THRUST_300001_SM_1000_NS6detail15normal_iteratorINSA_10device_ptrI8ParticleEEEEEEEE10policy1000Ei14UpdatePositionSG_JPSE_EEEvT0_iT1_T2_DpNS2_10kernel_argIT3_EE_param_4];
	ld.param.u64 	%rd15, [_ZN3cub18CUB_300001_SM_10006detail9transform16transform_kernelINS2_10policy_hubILb1EN4cuda3std3__45tupleIJN6thrust24THRUST_300001_SM_1000_NS6detail15normal_iteratorINSA_10device_ptrI8ParticleEEEEEEEE10policy1000Ei14UpdatePositionSG_JPSE_EEEvT0_iT1_T2_DpNS2_10kernel_argIT3_EE_param_3];
	ld.param.u32 	%r42, [_ZN3cub18CUB_300001_SM_10006detail9transform16transform_kernelINS2_10policy_hubILb1EN4cuda3std3__45tupleIJN6thrust24THRUST_300001_SM_1000_NS6detail15normal_iteratorINSA_10device_ptrI8ParticleEEEEEEEE10policy1000Ei14UpdatePositionSG_JPSE_EEEvT0_iT1_T2_DpNS2_10kernel_argIT3_EE_param_1];
	cvta.to.global.u64 	%rd1, %rd15;
	cvta.to.global.u64 	%rd2, %rd14;
	shl.b32 	%r1, %r42, 7;
	mov.u32 	%r44, %ctaid.x;
	mul.lo.s32 	%r2, %r1, %r44;
	sub.s32 	%r3, %r43, %r2;
	min.s32 	%r4, %r1, %r3;
	shl.b32 	%r5, %r4, 4;
	mov.u32 	%r6, %tid.x;
	shl.b32 	%r67, %r6, 7;
	setp.ge.s32 	%p1, %r67, %r5;
	@%p1 bra 	$L__BB1_3;
	mul.wide.u32 	%rd16, %r6, 128;
	add.s64 	%rd17, %rd2, %rd16;
	mul.wide.s32 	%rd18, %r2, 16;
	add.s64 	%rd63, %rd17, %rd18;
$L__BB1_2:
	.pragma "nounroll";
	// begin inline asm
	prefetch.global.L2 [%rd63];
	// end inline asm
	add.s32 	%r67, %r67, 16384;
	add.s64 	%rd63, %rd63, 16384;
	setp.lt.s32 	%p2, %r67, %r5;
	@%p2 bra 	$L__BB1_2;
$L__BB1_3:
	mul.wide.s32 	%rd20, %r2, 16;
	add.s64 	%rd6, %rd2, %rd20;
	add.s64 	%rd7, %rd1, %rd20;
	setp.gt.s32 	%p3, %r1, %r3;
	@%p3 bra 	$L__BB1_16;
	setp.lt.s32 	%p4, %r42, 1;
	@%p4 bra 	$L__BB1_57;
	and.b32  	%r10, %r42, 7;
	setp.lt.u32 	%p5, %r42, 8;
	mov.b32 	%r74, 0;
	@%p5 bra 	$L__BB1_8;
	and.b32  	%r74, %r42, 2147483640;
	neg.s32 	%r69, %r74;
	mul.wide.u32 	%rd21, %r6, 16;
	add.s64 	%rd22, %rd20, %rd21;
	or.b64  	%rd64, %rd22, 12;
	add.s32 	%r68, %r6, 128;
$L__BB1_7:
	.pragma "nounroll";
	mul.wide.s32 	%rd23, %r68, 16;
	add.s64 	%rd24, %rd20, %rd23;
	add.s64 	%rd25, %rd2, %rd64;
	ld.global.f32 	%f3, [%rd25+-12];
	ld.global.f32 	%f4, [%rd25+-8];
	ld.global.f32 	%f5, [%rd25+-4];
	ld.global.f32 	%f6, [%rd25];
	fma.rn.f32 	%f7, %f2, %f5, %f3;
	fma.rn.f32 	%f8, %f2, %f6, %f4;
	add.s64 	%rd26, %rd1, %rd64;
	st.global.f32 	[%rd26+-12], %f7;
	st.global.f32 	[%rd26+-8], %f8;
	st.global.f32 	[%rd26+-4], %f5;
	st.global.f32 	[%rd26], %f6;
	add.s64 	%rd27, %rd2, %rd24;
	ld.global.f32 	%f9, [%rd27];
	ld.global.f32 	%f10, [%rd27+4];
	ld.global.f32 	%f11, [%rd27+8];
	ld.global.f32 	%f12, [%rd27+12];
	fma.rn.f32 	%f13, %f2, %f11, %f9;
	fma.rn.f32 	%f14, %f2, %f12, %f10;
	add.s64 	%rd28, %rd1, %rd24;
	st.global.f32 	[%rd28], %f13;
	st.global.f32 	[%rd28+4], %f14;
	st.global.f32 	[%rd28+8], %f11;
	st.global.f32 	[%rd28+12], %f12;
	ld.global.f32 	%f15, [%rd27+2048];
	ld.global.f32 	%f16, [%rd27+2052];
	ld.global.f32 	%f17, [%rd27+2056];
	ld.global.f32 	%f18, [%rd27+2060];
	fma.rn.f32 	%f19, %f2, %f17, %f15;
	fma.rn.f32 	%f20, %f2, %f18, %f16;
	st.global.f32 	[%rd28+2048], %f19;
	st.global.f32 	[%rd28+2052], %f20;
	st.global.f32 	[%rd28+2056], %f17;
	st.global.f32 	[%rd28+2060], %f18;
	ld.global.f32 	%f21, [%rd27+4096];
	ld.global.f32 	%f22, [%rd27+4100];
	ld.global.f32 	%f23, [%rd27+4104];
	ld.global.f32 	%f24, [%rd27+4108];
	fma.rn.f32 	%f25, %f2, %f23, %f21;
	fma.rn.f32 	%f26, %f2, %f24, %f22;
	st.global.f32 	[%rd28+4096], %f25;
	st.global.f32 	[%rd28+4100], %f26;
	st.global.f32 	[%rd28+4104], %f23;
	st.global.f32 	[%rd28+4108], %f24;
	ld.global.f32 	%f27, [%rd27+6144];
	ld.global.f32 	%f28, [%rd27+6148];
	ld.global.f32 	%f29, [%rd27+6152];
	ld.global.f32 	%f30, [%rd27+6156];
	fma.rn.f32 	%f31, %f2, %f29, %f27;
	fma.rn.f32 	%f32, %f2, %f30, %f28;
	st.global.f32 	[%rd28+6144], %f31;
	st.global.f32 	[%rd28+6148], %f32;
	st.global.f32 	[%rd28+6152], %f29;
	st.global.f32 	[%rd28+6156], %f30;
	ld.global.f32 	%f33, [%rd27+8192];
	ld.global.f32 	%f34, [%rd27+8196];
	ld.global.f32 	%f35, [%rd27+8200];
	ld.global.f32 	%f36, [%rd27+8204];
	fma.rn.f32 	%f37, %f2, %f35, %f33;
	fma.rn.f32 	%f38, %f2, %f36, %f34;
	st.global.f32 	[%rd28+8192], %f37;
	st.global.f32 	[%rd28+8196], %f38;
	st.global.f32 	[%rd28+8200], %f35;
	st.global.f32 	[%rd28+8204], %f36;
	ld.global.f32 	%f39, [%rd27+10240];
	ld.global.f32 	%f40, [%rd27+10244];
	ld.global.f32 	%f41, [%rd27+10248];
	ld.global.f32 	%f42, [%rd27+10252];
	fma.rn.f32 	%f43, %f2, %f41, %f39;
	fma.rn.f32 	%f44, %f2, %f42, %f40;
	st.global.f32 	[%rd28+10240], %f43;
	st.global.f32 	[%rd28+10244], %f44;
	st.global.f32 	[%rd28+10248], %f41;
	st.global.f32 	[%rd28+10252], %f42;
	ld.global.f32 	%f45, [%rd27+12288];
	ld.global.f32 	%f46, [%rd27+12292];
	ld.global.f32 	%f47, [%rd27+12296];
	ld.global.f32 	%f48, [%rd27+12300];
	fma.rn.f32 	%f49, %f2, %f47, %f45;
	fma.rn.f32 	%f50, %f2, %f48, %f46;
	st.global.f32 	[%rd28+12288], %f49;
	st.global.f32 	[%rd28+12292], %f50;
	st.global.f32 	[%rd28+12296], %f47;
	st.global.f32 	[%rd28+12300], %f48;
	add.s32 	%r69, %r69, 8;
	add.s64 	%rd64, %rd64, 16384;
	add.s32 	%r68, %r68, 1024;
	setp.eq.s32 	%p6, %r69, 0;
	@%p6 bra 	$L__BB1_8;
	bra.uni 	$L__BB1_7;
$L__BB1_8:
	setp.eq.s32 	%p7, %r10, 0;
	@%p7 bra 	$L__BB1_57;
	and.b32  	%r37, %r42, 3;
	setp.lt.u32 	%p8, %r10, 4;
	@%p8 bra 	$L__BB1_11;
	shl.b32 	%r46, %r74, 7;
	add.s32 	%r47, %r46, %r6;
	mul.wide.s32 	%rd29, %r47, 16;
	add.s64 	%rd30, %rd6, %rd29;
	ld.global.f32 	%f51, [%rd30];
	ld.global.f32 	%f52, [%rd30+4];
	ld.global.f32 	%f53, [%rd30+8];
	ld.global.f32 	%f54, [%rd30+12];
	fma.rn.f32 	%f55, %f2, %f53, %f51;
	fma.rn.f32 	%f56, %f2, %f54, %f52;
	add.s64 	%rd31, %rd7, %rd29;
	st.global.f32 	[%rd31], %f55;
	st.global.f32 	[%rd31+4], %f56;
	st.global.f32 	[%rd31+8], %f53;
	st.global.f32 	[%rd31+12], %f54;
	ld.global.f32 	%f57, [%rd30+2048];
	ld.global.f32 	%f58, [%rd30+2052];
	ld.global.f32 	%f59, [%rd30+2056];
	ld.global.f32 	%f60, [%rd30+2060];
	fma.rn.f32 	%f61, %f2, %f59, %f57;
	fma.rn.f32 	%f62, %f2, %f60, %f58;
	st.global.f32 	[%rd31+2048], %f61;
	st.global.f32 	[%rd31+2052], %f62;
	st.global.f32 	[%rd31+2056], %f59;
	st.global.f32 	[%rd31+2060], %f60;
	ld.global.f32 	%f63, [%rd30+4096];
	ld.global.f32 	%f64, [%rd30+4100];
	ld.global.f32 	%f65, [%rd30+4104];
	ld.global.f32 	%f66, [%rd30+4108];
	fma.rn.f32 	%f67, %f2, %f65, %f63;
	fma.rn.f32 	%f68, %f2, %f66, %f64;
	st.global.f32 	[%rd31+4096], %f67;
	st.global.f32 	[%rd31+4100], %f68;
	st.global.f32 	[%rd31+4104], %f65;
	st.global.f32 	[%rd31+4108], %f66;
	ld.global.f32 	%f69, [%rd30+6144];
	ld.global.f32 	%f70, [%rd30+6148];
	ld.global.f32 	%f71, [%rd30+6152];
	ld.global.f32 	%f72, [%rd30+6156];
	fma.rn.f32 	%f73, %f2, %f71, %f69;
	fma.rn.f32 	%f74, %f2, %f72, %f70;
	st.global.f32 	[%rd31+6144], %f73;
	st.global.f32 	[%rd31+6148], %f74;
	st.global.f32 	[%rd31+6152], %f71;
	st.global.f32 	[%rd31+6156], %f72;
	add.s32 	%r74, %r74, 4;
$L__BB1_11:
	setp.eq.s32 	%p9, %r37, 0;
	@%p9 bra 	$L__BB1_57;
	setp.eq.s32 	%p10, %r37, 1;
	@%p10 bra 	$L__BB1_14;
	shl.b32 	%r48, %r74, 7;
	add.s32 	%r49, %r48, %r6;
	mul.wide.s32 	%rd32, %r49, 16;
	add.s64 	%rd33, %rd6, %rd32;
	ld.global.f32 	%f75, [%rd33];
	ld.global.f32 	%f76, [%rd33+4];
	ld.global.f32 	%f77, [%rd33+8];
	ld.global.f32 	%f78, [%rd33+12];
	fma.rn.f32 	%f79, %f2, %f77, %f75;
	fma.rn.f32 	%f80, %f2, %f78, %f76;
	add.s64 	%rd34, %rd7, %rd32;
	st.global.f32 	[%rd34], %f79;
	st.global.f32 	[%rd34+4], %f80;
	st.global.f32 	[%rd34+8], %f77;
	st.global.f32 	[%rd34+12], %f78;
	ld.global.f32 	%f81, [%rd33+2048];
	ld.global.f32 	%f82, [%rd33+2052];
	ld.global.f32 	%f83, [%rd33+2056];
	ld.global.f32 	%f84, [%rd33+2060];
	fma.rn.f32 	%f85, %f2, %f83, %f81;
	fma.rn.f32 	%f86, %f2, %f84, %f82;
	st.global.f32 	[%rd34+2048], %f85;
	st.global.f32 	[%rd34+2052], %f86;
	st.global.f32 	[%rd34+2056], %f83;
	st.global.f32 	[%rd34+2060], %f84;
	add.s32 	%r74, %r74, 2;
$L__BB1_14:
	and.b32  	%r50, %r42, 1;
	setp.eq.b32 	%p11, %r50, 1;
	not.pred 	%p12, %p11;
	@%p12 bra 	$L__BB1_57;
	shl.b32 	%r51, %r74, 7;
	add.s32 	%r52, %r51, %r6;
	mul.wide.s32 	%rd35, %r52, 16;
	add.s64 	%rd36, %rd6, %rd35;
	ld.global.f32 	%f87, [%rd36];
	ld.global.f32 	%f88, [%rd36+4];
	ld.global.f32 	%f89, [%rd36+8];
	ld.global.f32 	%f90, [%rd36+12];
	fma.rn.f32 	%f91, %f2, %f89, %f87;
	fma.rn.f32 	%f92, %f2, %f90, %f88;
	add.s64 	%rd37, %rd7, %rd35;
	st.global.f32 	[%rd37], %f91;
	st.global.f32 	[%rd37+4], %f92;
	st.global.f32 	[%rd37+8], %f89;
	st.global.f32 	[%rd37+12], %f90;
	bra.uni 	$L__BB1_57;
$L__BB1_16:
	setp.lt.s32 	%p13, %r42, 1;
	@%p13 bra 	$L__BB1_57;
	and.b32  	%r14, %r42, 7;
	setp.lt.u32 	%p14, %r42, 8;
	mov.b32 	%r71, 0;
	@%p14 bra 	$L__BB1_36;
	and.b32  	%r71, %r42, 2147483640;
	mov.b32 	%r70, 0;
$L__BB1_19:
	.pragma "nounroll";
	shl.b32 	%r55, %r70, 7;
	add.s32 	%r21, %r55, %r6;
	setp.ge.s32 	%p15, %r21, %r4;
	@%p15 bra 	$L__BB1_21;
	mul.wide.u32 	%rd38, %r21, 16;
	add.s64 	%rd39, %rd6, %rd38;
	ld.global.f32 	%f93, [%rd39];
	ld.global.f32 	%f94, [%rd39+4];
	ld.global.f32 	%f95, [%rd39+8];
	ld.global.f32 	%f96, [%rd39+12];
	fma.rn.f32 	%f97, %f2, %f95, %f93;
	fma.rn.f32 	%f98, %f2, %f96, %f94;
	add.s64 	%rd40, %rd7, %rd38;
	st.global.f32 	[%rd40], %f97;
	st.global.f32 	[%rd40+4], %f98;
	st.global.f32 	[%rd40+8], %f95;
	st.global.f32 	[%rd40+12], %f96;
$L__BB1_21:
	add.s32 	%r56, %r21, 128;
	setp.ge.s32 	%p16, %r56, %r4;
	mul.wide.s32 	%rd41, %r56, 16;
	add.s64 	%rd12, %rd6, %rd41;
	add.s64 	%rd13, %rd7, %rd41;
	@%p16 bra 	$L__BB1_23;
	ld.global.f32 	%f99, [%rd12];
	ld.global.f32 	%f100, [%rd12+4];
	ld.global.f32 	%f101, [%rd12+8];
	ld.global.f32 	%f102, [%rd12+12];
	fma.rn.f32 	%f103, %f2, %f101, %f99;
	fma.rn.f32 	%f104, %f2, %f102, %f100;
	st.global.f32 	[%rd13], %f103;
	st.global.f32 	[%rd13+4], %f104;
	st.global.f32 	[%rd13+8], %f101;
	st.global.f32 	[%rd13+12], %f102;
$L__BB1_23:
	add.s32 	%r57, %r21, 256;
	setp.ge.s32 	%p17, %r57, %r4;
	@%p17 bra 	$L__BB1_25;
	ld.global.f32 	%f105, [%rd12+2048];
	ld.global.f32 	%f106, [%rd12+2052];
	ld.global.f32 	%f107, [%rd12+2056];
	ld.global.f32 	%f108, [%rd12+2060];
	fma.rn.f32 	%f109, %f2, %f107, %f105;
	fma.rn.f32 	%f110, %f2, %f108, %f106;
	st.global.f32 	[%rd13+2048], %f109;
	st.global.f32 	[%rd13+2052], %f110;
	st.global.f32 	[%rd13+2056], %f107;
	st.global.f32 	[%rd13+2060], %f108;
$L__BB1_25:
	add.s32 	%r58, %r21, 384;
	setp.ge.s32 	%p18, %r58, %r4;
	@%p18 bra 	$L__BB1_27;
	ld.global.f32 	%f111, [%rd12+4096];
	ld.global.f32 	%f112, [%rd12+4100];
	ld.global.f32 	%f113, [%rd12+4104];
	ld.global.f32 	%f114, [%rd12+4108];
	fma.rn.f32 	%f115, %f2, %f113, %f111;
	fma.rn.f32 	%f116, %f2, %f114, %f112;
	st.global.f32 	[%rd13+4096], %f115;
	st.global.f32 	[%rd13+4100], %f116;
	st.global.f32 	[%rd13+4104], %f113;
	st.global.f32 	[%rd13+4108], %f114;
$L__BB1_27:
	add.s32 	%r59, %r21, 512;
	setp.ge.s32 	%p19, %r59, %r4;
	@%p19 bra 	$L__BB1_29;
	ld.global.f32 	%f117, [%rd12+6144];
	ld.global.f32 	%f118, [%rd12+6148];
	ld.global.f32 	%f119, [%rd12+6152];
	ld.global.f32 	%f120, [%rd12+6156];
	fma.rn.f32 	%f121, %f2, %f119, %f117;
	fma.rn.f32 	%f122, %f2, %f120, %f118;
	st.global.f32 	[%rd13+6144], %f121;
	st.global.f32 	[%rd13+6148], %f122;
	st.global.f32 	[%rd13+6152], %f119;
	st.global.f32 	[%rd13+6156], %f120;
$L__BB1_29:
	add.s32 	%r60, %r21, 640;
	setp.ge.s32 	%p20, %r60, %r4;
	@%p20 bra 	$L__BB1_31;
	ld.global.f32 	%f123, [%rd12+8192];
	ld.global.f32 	%f124, [%rd12+8196];
	ld.global.f32 	%f125, [%rd12+8200];
	ld.global.f32 	%f126, [%rd12+8204];
	fma.rn.f32 	%f127, %f2, %f125, %f123;
	fma.rn.f32 	%f128, %f2, %f126, %f124;
	st.global.f32 	[%rd13+8192], %f127;
	st.global.f32 	[%rd13+8196], %f128;
	st.global.f32 	[%rd13+8200], %f125;
	st.global.f32 	[%rd13+8204], %f126;
$L__BB1_31:
	add.s32 	%r61, %r21, 768;
	setp.ge.s32 	%p21, %r61, %r4;
	@%p21 bra 	$L__BB1_33;
	ld.global.f32 	%f129, [%rd12+10240];
	ld.global.f32 	%f130, [%rd12+10244];
	ld.global.f32 	%f131, [%rd12+10248];
	ld.global.f32 	%f132, [%rd12+10252];
	fma.rn.f32 	%f133, %f2, %f131, %f129;
	fma.rn.f32 	%f134, %f2, %f132, %f130;
	st.global.f32 	[%rd13+10240], %f133;
	st.global.f32 	[%rd13+10244], %f134;
	st.global.f32 	[%rd13+10248], %f131;
	st.global.f32 	[%rd13+10252], %f132;
$L__BB1_33:
	add.s32 	%r62, %r21, 896;
	setp.ge.s32 	%p22, %r62, %r4;
	@%p22 bra 	$L__BB1_35;
	ld.global.f32 	%f135, [%rd12+12288];
	ld.global.f32 	%f136, [%rd12+12292];
	ld.global.f32 	%f137, [%rd12+12296];
	ld.global.f32 	%f138, [%rd12+12300];
	fma.rn.f32 	%f139, %f2, %f137, %f135;
	fma.rn.f32 	%f140, %f2, %f138, %f136;
	st.global.f32 	[%rd13+12288], %f139;
	st.global.f32 	[%rd13+12292], %f140;
	st.global.f32 	[%rd13+12296], %f137;
	st.global.f32 	[%rd13+12300], %f138;
$L__BB1_35:
	add.s32 	%r70, %r70, 8;
	setp.ne.s32 	%p23, %r70, %r71;
	@%p23 bra 	$L__BB1_19;
$L__BB1_36:
	setp.eq.s32 	%p24, %r14, 0;
	@%p24 bra 	$L__BB1_57;
	and.b32  	%r24, %r42, 3;
	setp.lt.u32 	%p25, %r14, 4;
	@%p25 bra 	$L__BB1_47;
	shl.b32 	%r63, %r71, 7;
	add.s32 	%r25, %r63, %r6;
	setp.ge.s32 	%p26, %r25, %r4;
	@%p26 bra 	$L__BB1_40;
	mul.wide.s32 	%rd42, %r25, 16;
	add.s64 	%rd43, %rd6, %rd42;
	ld.global.f32 	%f141, [%rd43];
	ld.global.f32 	%f142, [%rd43+4];
	ld.global.f32 	%f143, [%rd43+8];
	ld.global.f32 	%f144, [%rd43+12];
	fma.rn.f32 	%f145, %f2, %f143, %f141;
	fma.rn.f32 	%f146, %f2, %f144, %f142;
	add.s64 	%rd44, %rd7, %rd42;
	st.global.f32 	[%rd44], %f145;
	st.global.f32 	[%rd44+4], %f146;
	st.global.f32 	[%rd44+8], %f143;
	st.global.f32 	[%rd44+12], %f144;
$L__BB1_40:
	add.s32 	%r26, %r25, 128;
	setp.ge.s32 	%p27, %r26, %r4;
	@%p27 bra 	$L__BB1_42;
	mul.wide.s32 	%rd45, %r26, 16;
	add.s64 	%rd46, %rd6, %rd45;
	ld.global.f32 	%f147, [%rd46];
	ld.global.f32 	%f148, [%rd46+4];
	ld.global.f32 	%f149, [%rd46+8];
	ld.global.f32 	%f150, [%rd46+12];
	fma.rn.f32 	%f151, %f2, %f149, %f147;
	fma.rn.f32 	%f152, %f2, %f150, %f148;
	add.s64 	%rd47, %rd7, %rd45;
	st.global.f32 	[%rd47], %f151;
	st.global.f32 	[%rd47+4], %f152;
	st.global.f32 	[%rd47+8], %f149;
	st.global.f32 	[%rd47+12], %f150;
$L__BB1_42:
	add.s32 	%r27, %r25, 256;
	setp.ge.s32 	%p28, %r27, %r4;
	@%p28 bra 	$L__BB1_44;
	mul.wide.s32 	%rd48, %r27, 16;
	add.s64 	%rd49, %rd6, %rd48;
	ld.global.f32 	%f153, [%rd49];
	ld.global.f32 	%f154, [%rd49+4];
	ld.global.f32 	%f155, [%rd49+8];
	ld.global.f32 	%f156, [%rd49+12];
	fma.rn.f32 	%f157, %f2, %f155, %f153;
	fma.rn.f32 	%f158, %f2, %f156, %f154;
	add.s64 	%rd50, %rd7, %rd48;
	st.global.f32 	[%rd50], %f157;
	st.global.f32 	[%rd50+4], %f158;
	st.global.f32 	[%rd50+8], %f155;
	st.global.f32 	[%rd50+12], %f156;
$L__BB1_44:
	add.s32 	%r28, %r25, 384;
	setp.ge.s32 	%p29, %r28, %r4;
	@%p29 bra 	$L__BB1_46;
	mul.wide.s32 	%rd51, %r28, 16;
	add.s64 	%rd52, %rd6, %rd51;
	ld.global.f32 	%f159, [%rd52];
	ld.global.f32 	%f160, [%rd52+4];
	ld.global.f32 	%f161, [%rd52+8];
	ld.global.f32 	%f162, [%rd52+12];
	fma.rn.f32 	%f163, %f2, %f161, %f159;
	fma.rn.f32 	%f164, %f2, %f162, %f160;
	add.s64 	%rd53, %rd7, %rd51;
	st.global.f32 	[%rd53], %f163;
	st.global.f32 	[%rd53+4], %f164;
	st.global.f32 	[%rd53+8], %f161;
	st.global.f32 	[%rd53+12], %f162;
$L__BB1_46:
	add.s32 	%r71, %r71, 4;
$L__BB1_47:
	setp.eq.s32 	%p30, %r24, 0;
	@%p30 bra 	$L__BB1_57;
	setp.eq.s32 	%p31, %r24, 1;
	@%p31 bra 	$L__BB1_54;
	shl.b32 	%r64, %r71, 7;
	add.s32 	%r31, %r64, %r6;
	setp.ge.s32 	%p32, %r31, %r4;
	@%p32 bra 	$L__BB1_51;
	mul.wide.s32 	%rd54, %r31, 16;
	add.s64 	%rd55, %rd6, %rd54;
	ld.global.f32 	%f165, [%rd55];
	ld.global.f32 	%f166, [%rd55+4];
	ld.global.f32 	%f167, [%rd55+8];
	ld.global.f32 	%f168, [%rd55+12];
	fma.rn.f32 	%f169, %f2, %f167, %f165;
	fma.rn.f32 	%f170, %f2, %f168, %f166;
	add.s64 	%rd56, %rd7, %rd54;
	st.global.f32 	[%rd56], %f169;
	st.global.f32 	[%rd56+4], %f170;
	st.global.f32 	[%rd56+8], %f167;
	st.global.f32 	[%rd56+12], %f168;
$L__BB1_51:
	add.s32 	%r32, %r31, 128;
	setp.ge.s32 	%p33, %r32, %r4;
	@%p33 bra 	$L__BB1_53;
	mul.wide.s32 	%rd57, %r32, 16;
	add.s64 	%rd58, %rd6, %rd57;
	ld.global.f32 	%f171, [%rd58];
	ld.global.f32 	%f172, [%rd58+4];
	ld.global.f32 	%f173, [%rd58+8];
	ld.global.f32 	%f174, [%rd58+12];
	fma.rn.f32 	%f175, %f2, %f173, %f171;
	fma.rn.f32 	%f176, %f2, %f174, %f172;
	add.s64 	%rd59, %rd7, %rd57;
	st.global.f32 	[%rd59], %f175;
	st.global.f32 	[%rd59+4], %f176;
	st.global.f32 	[%rd59+8], %f173;
	st.global.f32 	[%rd59+12], %f174;
$L__BB1_53:
	add.s32 	%r71, %r71, 2;
$L__BB1_54:
	and.b32  	%r65, %r42, 1;
	setp.eq.b32 	%p34, %r65, 1;
	not.pred 	%p35, %p34;
	@%p35 bra 	$L__BB1_57;
	shl.b32 	%r66, %r71, 7;
	add.s32 	%r35, %r66, %r6;
	setp.ge.s32 	%p36, %r35, %r4;
	@%p36 bra 	$L__BB1_57;
	mul.wide.s32 	%rd60, %r35, 16;
	add.s64 	%rd61, %rd6, %rd60;
	ld.global.f32 	%f177, [%rd61];
	ld.global.f32 	%f178, [%rd61+4];
	ld.global.f32 	%f179, [%rd61+8];
	ld.global.f32 	%f180, [%rd61+12];
	fma.rn.f32 	%f181, %f2, %f179, %f177;
	fma.rn.f32 	%f182, %f2, %f180, %f178;
	add.s64 	%rd62, %rd7, %rd60;
	st.global.f32 	[%rd62], %f181;
	st.global.f32 	[%rd62+4], %f182;
	st.global.f32 	[%rd62+8], %f179;
	st.global.f32 	[%rd62+12], %f180;
$L__BB1_57:
	ret;

}
	// .globl	_ZN3cub18CUB_300001_SM_10006detail9transform16transform_kernelINS2_10policy_hubILb1EN4cuda3std3__45tupleIJN6thrust24THRUST_300001_SM_1000_NS6detail15normal_iteratorINSA_10device_ptrI8ParticleEEEEEEEE10policy1000El14UpdatePositionSG_JPSE_EEEvT0_iT1_T2_DpNS2_10kernel_argIT3_EE
.visible .entry _ZN3cub18CUB_300001_SM_10006detail9transform16transform_kernelINS2_10policy_hubILb1EN4cuda3std3__45tupleIJN6thrust24THRUST_300001_SM_1000_NS6detail15normal_iteratorINSA_10device_ptrI8ParticleEEEEEEEE10policy1000El14UpdatePositionSG_JPSE_EEEvT0_iT1_T2_DpNS2_10kernel_argIT3_EE(
	.param .u64 _ZN3cub18CUB_300001_SM_10006detail9transform16transform_kernelINS2_10policy_hubILb1EN4cuda3std3__45tupleIJN6thrust24THRUST_300001_SM_1000_NS6detail15normal_iteratorINSA_10device_ptrI8ParticleEEEEEEEE10policy1000El14UpdatePositionSG_JPSE_EEEvT0_iT1_T2_DpNS2_10kernel_argIT3_EE_param_0,
	.param .u32 _ZN3cub18CUB_300001_SM_10006detail9transform16transform_kernelINS2_10policy_hubILb1EN4cuda3std3__45tupleIJN6thrust24THRUST_300001_SM_1000_NS6detail15normal_iteratorINSA_10device_ptrI8ParticleEEEEEEEE10policy1000El14UpdatePositionSG_JPSE_EEEvT0_iT1_T2_DpNS2_10kernel_argIT3_EE_param_1,
	.param .align 4 .b8 _ZN3cub18CUB_300001_SM_10006detail9transform16transform_kernelINS2_10policy_hubILb1EN4cuda3std3__45tupleIJN6thrust24THRUST_300001_SM_1000_NS6detail15normal_iteratorINSA_10device_ptrI8ParticleEEEEEEEE10policy1000El14UpdatePositionSG_JPSE_EEEvT0_iT1_T2_DpNS2_10kernel_argIT3_EE_param_2[4],
	.param .align 8 .b8 _ZN3cub18CUB_300001_SM_10006detail9transform16transform_kernelINS2_10policy_hubILb1EN4cuda3std3__45tupleIJN6thrust24THRUST_300001_SM_1000_NS6detail15normal_iteratorINSA_10device_ptrI8ParticleEEEEEEEE10policy1000El14UpdatePositionSG_JPSE_EEEvT0_iT1_T2_DpNS2_10kernel_argIT3_EE_param_3[8],
	.param .align 8 .b8 _ZN3cub18CUB_300001_SM_10006detail9transform16transform_kernelINS2_10policy_hubILb1EN4cuda3std3__45tupleIJN6thrust24THRUST_300001_SM_1000_NS6detail15normal_iteratorINSA_10device_ptrI8ParticleEEEEEEEE10policy1000El14UpdatePositionSG_JPSE_EEEvT0_iT1_T2_DpNS2_10kernel_argIT3_EE_param_4[16]
)
.maxntid 128
{
	.reg .pred 	%p<37>;
	.reg .b32 	%r<74>;
	.reg .b32 	%f<183>;
	.reg .b64 	%rd<71>;

	ld.param.f32 	%f2, [_ZN3cub18CUB_300001_SM_10006detail9transform16transform_kernelINS2_10policy_hubILb1EN4cuda3std3__45tupleIJN6thrust24THRUST_300001_SM_1000_NS6detail15normal_iteratorINSA_10device_ptrI8ParticleEEEEEEEE10policy1000El14UpdatePositionSG_JPSE_EEEvT0_iT1_T2_DpNS2_10kernel_argIT3_EE_param_2];
	ld.param.u64 	%rd15, [_ZN3cub18CUB_300001_SM_10006detail9transform16transform_kernelINS2_10policy_hubILb1EN4cuda3std3__45tupleIJN6thrust24THRUST_300001_SM_1000_NS6detail15normal_iteratorINSA_10device_ptrI8ParticleEEEEEEEE10policy1000El14UpdatePositionSG_JPSE_EEEvT0_iT1_T2_DpNS2_10kernel_argIT3_EE_param_0];
	ld.param.u64 	%rd16, [_ZN3cub18CUB_300001_SM_10006detail9transform16transform_kernelINS2_10policy_hubILb1EN4cuda3std3__45tupleIJN6thrust24THRUST_300001_SM_1000_NS6detail15normal_iteratorINSA_10device_ptrI8ParticleEEEEEEEE10policy1000El14UpdatePositionSG_JPSE_EEEvT0_iT1_T2_DpNS2_10kernel_argIT3_EE_param_4];
	ld.param.u64 	%rd17, [_ZN3cub18CUB_300001_SM_10006detail9transform16transform_kernelINS2_10policy_hubILb1EN4cuda3std3__45tupleIJN6thrust24THRUST_300001_SM_1000_NS6detail15normal_iteratorINSA_10device_ptrI8ParticleEEEEEEEE10policy1000El14UpdatePositionSG_JPSE_EEEvT0_iT1_T2_DpNS2_10kernel_argIT3_EE_param_3];
	ld.param.u32 	%r40, [_ZN3cub18CUB_300001_SM_10006detail9transform16transform_kernelINS2_10policy_hubILb1EN4cuda3std3__45tupleIJN6thrust24THRUST_300001_SM_1000_NS6detail15normal_iteratorINSA_10device_ptrI8ParticleEEEEEEEE10policy1000El14UpdatePositionSG_JPSE_EEEvT0_iT1_T2_DpNS2_10kernel_argIT3_EE_param_1];
	cvta.to.global.u64 	%rd1, %rd17;
	cvta.to.global.u64 	%rd2, %rd16;
	shl.b32 	%r1, %r40, 7;
	mov.u32 	%r41, %ctaid.x;
	cvt.u64.u32 	%rd18, %r41;
	cvt.s64.s32 	%rd19, %r1;
	mul.lo.s64 	%rd3, %rd19, %rd18;
	sub.s64 	%rd20, %rd15, %rd3;
	min.s64 	%rd21, %rd20, %rd19;
	cvt.u32.u64 	%r2, %rd21;
	shl.b32 	%r3, %r2, 4;
	mov.u32 	%r4, %tid.x;
	shl.b32 	%r64, %r4, 7;
	setp.ge.s32 	%p1, %r64, %r3;
	@%p1 bra 	$L__BB2_3;
	shl.b64 	%rd22, %rd3, 4;
	add.s64 	%rd23, %rd2, %rd22;
	mul.wide.u32 	%rd24, %r4, 128;
	add.s64 	%rd69, %rd23, %rd24;
$L__BB2_2:
	.pragma "nounroll";
	// begin inline asm
	prefetch.global.L2 [%rd69];
	// end inline asm
	add.s32 	%r64, %r64, 16384;
	add.s64 	%rd69, %rd69, 16384;
	setp.lt.s32 	%p2, %r64, %r3;
	@%p2 bra 	$L__BB2_2;
$L__BB2_3:
	shl.b64 	%rd26, %rd3, 4;
	add.s64 	%rd7, %rd2, %rd26;
	add.s64 	%rd8, %rd1, %rd26;
	setp.eq.s32 	%p3, %r1, %r2;
	@%p3 bra 	$L__BB2_45;
	setp.lt.s32 	%p4, %r40, 1;
	@%p4 bra 	$L__BB2_57;
	and.b32  	%r8, %r40, 7;
	setp.lt.u32 	%p5, %r40, 8;
	mov.b32 	%r71, 0;
	@%p5 bra 	$L__BB2_24;
	and.b32  	%r71, %r40, 2147483640;
	mov.b32 	%r67, 0;
$L__BB2_7:
	.pragma "nounroll";
	shl.b32 	%r44, %r67, 7;
	add.s32 	%r19, %r44, %r4;
	setp.ge.s32 	%p6, %r19, %r2;
	@%p6 bra 	$L__BB2_9;
	mul.wide.u32 	%rd27, %r19, 16;
	add.s64 	%rd28, %rd7, %rd27;
	ld.global.f32 	%f3, [%rd28];
	ld.global.f32 	%f4, [%rd28+4];
	ld.global.f32 	%f5, [%rd28+8];
	ld.global.f32 	%f6, [%rd28+12];
	fma.rn.f32 	%f7, %f2, %f5, %f3;
	fma.rn.f32 	%f8, %f2, %f6, %f4;
	add.s64 	%rd29, %rd8, %rd27;
	st.global.f32 	[%rd29], %f7;
	st.global.f32 	[%rd29+4], %f8;
	st.global.f32 	[%rd29+8], %f5;
	st.global.f32 	[%rd29+12], %f6;
$L__BB2_9:
	add.s32 	%r45, %r19, 128;
	setp.ge.s32 	%p7, %r45, %r2;
	mul.wide.s32 	%rd30, %r45, 16;
	add.s64 	%rd13, %rd7, %rd30;
	add.s64 	%rd14, %rd8, %rd30;
	@%p7 bra 	$L__BB2_11;
	ld.global.f32 	%f9, [%rd13];
	ld.global.f32 	%f10, [%rd13+4];
	ld.global.f32 	%f11, [%rd13+8];
	ld.global.f32 	%f12, [%rd13+12];
	fma.rn.f32 	%f13, %f2, %f11, %f9;
	fma.rn.f32 	%f14, %f2, %f12, %f10;
	st.global.f32 	[%rd14], %f13;
	st.global.f32 	[%rd14+4], %f14;
	st.global.f32 	[%rd14+8], %f11;
	st.global.f32 	[%rd14+12], %f12;
$L__BB2_11:
	add.s32 	%r46, %r19, 256;
	setp.ge.s32 	%p8, %r46, %r2;
	@%p8 bra 	$L__BB2_13;
	ld.global.f32 	%f15, [%rd13+2048];
	ld.global.f32 	%f16, [%rd13+2052];
	ld.global.f32 	%f17, [%rd13+2056];
	ld.global.f32 	%f18, [%rd13+2060];
	fma.rn.f32 	%f19, %f2, %f17, %f15;
	fma.rn.f32 	%f20, %f2, %f18, %f16;
	st.global.f32 	[%rd14+2048], %f19;
	st.global.f32 	[%rd14+2052], %f20;
	st.global.f32 	[%rd14+2056], %f17;
	st.global.f32 	[%rd14+2060], %f18;
$L__BB2_13:
	add.s32 	%r47, %r19, 384;
	setp.ge.s32 	%p9, %r47, %r2;
	@%p9 bra 	$L__BB2_15;
	ld.global.f32 	%f21, [%rd13+4096];
	ld.global.f32 	%f22, [%rd13+4100];
	ld.global.f32 	%f23, [%rd13+4104];
	ld.global.f32 	%f24, [%rd13+4108];
	fma.rn.f32 	%f25, %f2, %f23, %f21;
	fma.rn.f32 	%f26, %f2, %f24, %f22;
	st.global.f32 	[%rd14+4096], %f25;
	st.global.f32 	[%rd14+4100], %f26;
	st.global.f32 	[%rd14+4104], %f23;
	st.global.f32 	[%rd14+4108], %f24;
$L__BB2_15:
	add.s32 	%r48, %r19, 512;
	setp.ge.s32 	%p10, %r48, %r2;
	@%p10 bra 	$L__BB2_17;
	ld.global.f32 	%f27, [%rd13+6144];
	ld.global.f32 	%f28, [%rd13+6148];
	ld.global.f32 	%f29, [%rd13+6152];
	ld.global.f32 	%f30, [%rd13+6156];
	fma.rn.f32 	%f31, %f2, %f29, %f27;
	fma.rn.f32 	%f32, %f2, %f30, %f28;
	st.global.f32 	[%rd14+6144], %f31;
	st.global.f32 	[%rd14+6148], %f32;
	st.global.f32 	[%rd14+6152], %f29;
	st.global.f32 	[%rd14+6156], %f30;
$L__BB2_17:
	add.s32 	%r49, %r19, 640;
	setp.ge.s32 	%p11, %r49, %r2;
	@%p11 bra 	$L__BB2_19;
	ld.global.f32 	%f33, [%rd13+8192];
	ld.global.f32 	%f34, [%rd13+8196];
	ld.global.f32 	%f35, [%rd13+8200];
	ld.global.f32 	%f36, [%rd13+8204];
	fma.rn.f32 	%f37, %f2, %f35, %f33;
	fma.rn.f32 	%f38, %f2, %f36, %f34;
	st.global.f32 	[%rd14+8192], %f37;
	st.global.f32 	[%rd14+8196], %f38;
	st.global.f32 	[%rd14+8200], %f35;
	st.global.f32 	[%rd14+8204], %f36;
$L__BB2_19:
	add.s32 	%r50, %r19, 768;
	setp.ge.s32 	%p12, %r50, %r2;
	@%p12 bra 	$L__BB2_21;
	ld.global.f32 	%f39, [%rd13+10240];
	ld.global.f32 	%f40, [%rd13+10244];
	ld.global.f32 	%f41, [%rd13+10248];
	ld.global.f32 	%f42, [%rd13+10252];
	fma.rn.f32 	%f43, %f2, %f41, %f39;
	fma.rn.f32 	%f44, %f2, %f42, %f40;
	st.global.f32 	[%rd14+10240], %f43;
	st.global.f32 	[%rd14+10244], %f44;
	st.global.f32 	[%rd14+10248], %f41;
	st.global.f32 	[%rd14+10252], %f42;
$L__BB2_21:
	add.s32 	%r51, %r19, 896;
	setp.ge.s32 	%p13, %r51, %r2;
	@%p13 bra 	$L__BB2_23;
	ld.global.f32 	%f45, [%rd13+12288];
	ld.global.f32 	%f46, [%rd13+12292];
	ld.global.f32 	%f47, [%rd13+12296];
	ld.global.f32 	%f48, [%rd13+12300];
	fma.rn.f32 	%f49, %f2, %f47, %f45;
	fma.rn.f32 	%f50, %f2, %f48, %f46;
	st.global.f32 	[%rd14+12288], %f49;
	st.global.f32 	[%rd14+12292], %f50;
	st.global.f32 	[%rd14+12296], %f47;
	st.global.f32 	[%rd14+12300], %f48;
$L__BB2_23:
	add.s32 	%r67, %r67, 8;
	setp.eq.s32 	%p14, %r67, %r71;
	@%p14 bra 	$L__BB2_24;
	bra.uni 	$L__BB2_7;
$L__BB2_24:
	setp.eq.s32 	%p15, %r8, 0;
	@%p15 bra 	$L__BB2_57;
	and.b32  	%r28, %r40, 3;
	setp.lt.u32 	%p16, %r8, 4;
	@%p16 bra 	$L__BB2_35;
	shl.b32 	%r52, %r71, 7;
	add.s32 	%r29, %r52, %r4;
	setp.ge.s32 	%p17, %r29, %r2;
	@%p17 bra 	$L__BB2_28;
	mul.wide.s32 	%rd31, %r29, 16;
	add.s64 	%rd32, %rd7, %rd31;
	ld.global.f32 	%f51, [%rd32];
	ld.global.f32 	%f52, [%rd32+4];
	ld.global.f32 	%f53, [%rd32+8];
	ld.global.f32 	%f54, [%rd32+12];
	fma.rn.f32 	%f55, %f2, %f53, %f51;
	fma.rn.f32 	%f56, %f2, %f54, %f52;
	add.s64 	%rd33, %rd8, %rd31;
	st.global.f32 	[%rd33], %f55;
	st.global.f32 	[%rd33+4], %f56;
	st.global.f32 	[%rd33+8], %f53;
	st.global.f32 	[%rd33+12], %f54;
$L__BB2_28:
	add.s32 	%r30, %r29, 128;
	setp.ge.s32 	%p18, %r30, %r2;
	@%p18 bra 	$L__BB2_30;
	mul.wide.s32 	%rd34, %r30, 16;
	add.s64 	%rd35, %rd7, %rd34;
	ld.global.f32 	%f57, [%rd35];
	ld.global.f32 	%f58, [%rd35+4];
	ld.global.f32 	%f59, [%rd35+8];
	ld.global.f32 	%f60, [%rd35+12];
	fma.rn.f32 	%f61, %f2, %f59, %f57;
	fma.rn.f32 	%f62, %f2, %f60, %f58;
	add.s64 	%rd36, %rd8, %rd34;
	st.global.f32 	[%rd36], %f61;
	st.global.f32 	[%rd36+4], %f62;
	st.global.f32 	[%rd36+8], %f59;
	st.global.f32 	[%rd36+12], %f60;
$L__BB2_30:
	add.s32 	%r31, %r29, 256;
	setp.ge.s32 	%p19, %r31, %r2;
	@%p19 bra 	$L__BB2_32;
	mul.wide.s32 	%rd37, %r31, 16;
	add.s64 	%rd38, %rd7, %rd37;
	ld.global.f32 	%f63, [%rd38];
	ld.global.f32 	%f64, [%rd38+4];
	ld.global.f32 	%f65, [%rd38+8];
	ld.global.f32 	%f66, [%rd38+12];
	fma.rn.f32 	%f67, %f2, %f65, %f63;
	fma.rn.f32 	%f68, %f2, %f66, %f64;
	add.s64 	%rd39, %rd8, %rd37;
	st.global.f32 	[%rd39], %f67;
	st.global.f32 	[%rd39+4], %f68;
	st.global.f32 	[%rd39+8], %f65;
	st.global.f32 	[%rd39+12], %f66;
$L__BB2_32:
	add.s32 	%r32, %r29, 384;
	setp.ge.s32 	%p20, %r32, %r2;
	@%p20 bra 	$L__BB2_34;
	mul.wide.s32 	%rd40, %r32, 16;
	add.s64 	%rd41, %rd7, %rd40;
	ld.global.f32 	%f69, [%rd41];
	ld.global.f32 	%f70, [%rd41+4];
	ld.global.f32 	%f71, [%rd41+8];
	ld.global.f32 	%f72, [%rd41+12];
	fma.rn.f32 	%f73, %f2, %f71, %f69;
	fma.rn.f32 	%f74, %f2, %f72, %f70;
	add.s64 	%rd42, %rd8, %rd40;
	st.global.f32 	[%rd42], %f73;
	st.global.f32 	[%rd42+4], %f74;
	st.global.f32 	[%rd42+8], %f71;
	st.global.f32 	[%rd42+12], %f72;
$L__BB2_34:
	add.s32 	%r71, %r71, 4;
$L__BB2_35:
	setp.eq.s32 	%p21, %r28, 0;
	@%p21 bra 	$L__BB2_57;
	setp.eq.s32 	%p22, %r28, 1;
	@%p22 bra 	$L__BB2_42;
	shl.b32 	%r53, %r71, 7;
	add.s32 	%r35, %r53, %r4;
	setp.ge.s32 	%p23, %r35, %r2;
	@%p23 bra 	$L__BB2_39;
	mul.wide.s32 	%rd43, %r35, 16;
	add.s64 	%rd44, %rd7, %rd43;
	ld.global.f32 	%f75, [%rd44];
	ld.global.f32 	%f76, [%rd44+4];
	ld.global.f32 	%f77, [%rd44+8];
	ld.global.f32 	%f78, [%rd44+12];
	fma.rn.f32 	%f79, %f2, %f77, %f75;
	fma.rn.f32 	%f80, %f2, %f78, %f76;
	add.s64 	%rd45, %rd8, %rd43;
	st.global.f32 	[%rd45], %f79;
	st.global.f32 	[%rd45+4], %f80;
	st.global.f32 	[%rd45+8], %f77;
	st.global.f32 	[%rd45+12], %f78;
$L__BB2_39:
	add.s32 	%r36, %r35, 128;
	setp.ge.s32 	%p24, %r36, %r2;
	@%p24 bra 	$L__BB2_41;
	mul.wide.s32 	%rd46, %r36, 16;
	add.s64 	%rd47, %rd7, %rd46;
	ld.global.f32 	%f81, [%rd47];
	ld.global.f32 	%f82, [%rd47+4];
	ld.global.f32 	%f83, [%rd47+8];
	ld.global.f32 	%f84, [%rd47+12];
	fma.rn.f32 	%f85, %f2, %f83, %f81;
	fma.rn.f32 	%f86, %f2, %f84, %f82;
	add.s64 	%rd48, %rd8, %rd46;
	st.global.f32 	[%rd48], %f85;
	st.global.f32 	[%rd48+4], %f86;
	st.global.f32 	[%rd48+8], %f83;
	st.global.f32 	[%rd48+12], %f84;
$L__BB2_41:
	add.s32 	%r71, %r71, 2;
$L__BB2_42:
	and.b32  	%r54, %r40, 1;
	setp.eq.b32 	%p25, %r54, 1;
	not.pred 	%p26, %p25;
	@%p26 bra 	$L__BB2_57;
	shl.b32 	%r55, %r71, 7;
	add.s32 	%r39, %r55, %r4;
	setp.ge.s32 	%p27, %r39, %r2;
	@%p27 bra 	$L__BB2_57;
	mul.wide.s32 	%rd49, %r39, 16;
	add.s64 	%rd50, %rd7, %rd49;
	ld.global.f32 	%f87, [%rd50];
	ld.global.f32 	%f88, [%rd50+4];
	ld.global.f32 	%f89, [%rd50+8];
	ld.global.f32 	%f90, [%rd50+12];
	fma.rn.f32 	%f91, %f2, %f89, %f87;
	fma.rn.f32 	%f92, %f2, %f90, %f88;
	add.s64 	%rd51, %rd8, %rd49;
	st.global.f32 	[%rd51], %f91;
	st.global.f32 	[%rd51+4], %f92;
	st.global.f32 	[%rd51+8], %f89;
	st.global.f32 	[%rd51+12], %f90;
	bra.uni 	$L__BB2_57;
$L__BB2_45:
	setp.lt.s32 	%p28, %r40, 1;
	@%p28 bra 	$L__BB2_57;
	and.b32  	%r10, %r40, 7;
	setp.lt.u32 	%p29, %r40, 8;
	mov.b32 	%r69, 0;
	@%p29 bra 	$L__BB2_49;
	and.b32  	%r69, %r40, 2147483640;
	neg.s32 	%r66, %r69;
	mul.wide.u32 	%rd52, %r4, 16;
	add.s64 	%rd53, %rd26, %rd52;
	or.b64  	%rd70, %rd53, 12;
	add.s32 	%r65, %r4, 128;
$L__BB2_48:
	.pragma "nounroll";
	mul.wide.s32 	%rd54, %r65, 16;
	add.s64 	%rd55, %rd26, %rd54;
	add.s64 	%rd56, %rd2, %rd70;
	ld.global.f32 	%f93, [%rd56+-12];
	ld.global.f32 	%f94, [%rd56+-8];
	ld.global.f32 	%f95, [%rd56+-4];
	ld.global.f32 	%f96, [%rd56];
	fma.rn.f32 	%f97, %f2, %f95, %f93;
	fma.rn.f32 	%f98, %f2, %f96, %f94;
	add.s64 	%rd57, %rd1, %rd70;
	st.global.f32 	[%rd57+-12], %f97;
	st.global.f32 	[%rd57+-8], %f98;
	st.global.f32 	[%rd57+-4], %f95;
	st.global.f32 	[%rd57], %f96;
	add.s64 	%rd58, %rd2, %rd55;
	ld.global.f32 	%f99, [%rd58];
	ld.global.f32 	%f100, [%rd58+4];
	ld.global.f32 	%f101, [%rd58+8];
	ld.global.f32 	%f102, [%rd58+12];
	fma.rn.f32 	%f103, %f2, %f101, %f99;
	fma.rn.f32 	%f104, %f2, %f102, %f100;
	add.s64 	%rd59, %rd1, %rd55;
	st.global.f32 	[%rd59], %f103;
	st.global.f32 	[%rd59+4], %f104;
	st.global.f32 	[%rd59+8], %f101;
	st.global.f32 	[%rd59+12], %f102;
	ld.global.f32 	%f105, [%rd58+2048];
	ld.global.f32 	%f106, [%rd58+2052];
	ld.global.f32 	%f107, [%rd58+2056];
	ld.global.f32 	%f108, [%rd58+2060];
	fma.rn.f32 	%f109, %f2, %f107, %f105;
	fma.rn.f32 	%f110, %f2, %f108, %f106;
	st.global.f32 	[%rd59+2048], %f109;
	st.global.f32 	[%rd59+2052], %f110;
	st.global.f32 	[%rd59+2056], %f107;
	st.global.f32 	[%rd59+2060], %f108;
	ld.global.f32 	%f111, [%rd58+4096];
	ld.global.f32 	%f112, [%rd58+4100];
	ld.global.f32 	%f113, [%rd58+4104];
	ld.global.f32 	%f114, [%rd58+4108];
	fma.rn.f32 	%f115, %f2, %f113, %f111;
	fma.rn.f32 	%f116, %f2, %f114, %f112;
	st.global.f32 	[%rd59+4096], %f115;
	st.global.f32 	[%rd59+4100], %f116;
	st.global.f32 	[%rd59+4104], %f113;
	st.global.f32 	[%rd59+4108], %f114;
	ld.global.f32 	%f117, [%rd58+6144];
	ld.global.f32 	%f118, [%rd58+6148];
	ld.global.f32 	%f119, [%rd58+6152];
	ld.global.f32 	%f120, [%rd58+6156];
	fma.rn.f32 	%f121, %f2, %f119, %f117;
	fma.rn.f32 	%f122, %f2, %f120, %f118;
	st.global.f32 	[%rd59+6144], %f121;
	st.global.f32 	[%rd59+6148], %f122;
	st.global.f32 	[%rd59+6152], %f119;
	st.global.f32 	[%rd59+6156], %f120;
	ld.global.f32 	%f123, [%rd58+8192];
	ld.global.f32 	%f124, [%rd58+8196];
	ld.global.f32 	%f125, [%rd58+8200];
	ld.global.f32 	%f126, [%rd58+8204];
	fma.rn.f32 	%f127, %f2, %f125, %f123;
	fma.rn.f32 	%f128, %f2, %f126, %f124;
	st.global.f32 	[%rd59+8192], %f127;
	st.global.f32 	[%rd59+8196], %f128;
	st.global.f32 	[%rd59+8200], %f125;
	st.global.f32 	[%rd59+8204], %f126;
	ld.global.f32 	%f129, [%rd58+10240];
	ld.global.f32 	%f130, [%rd58+10244];
	ld.global.f32 	%f131, [%rd58+10248];
	ld.global.f32 	%f132, [%rd58+10252];
	fma.rn.f32 	%f133, %f2, %f131, %f129;
	fma.rn.f32 	%f134, %f2, %f132, %f130;
	st.global.f32 	[%rd59+10240], %f133;
	st.global.f32 	[%rd59+10244], %f134;
	st.global.f32 	[%rd59+10248], %f131;
	st.global.f32 	[%rd59+10252], %f132;
	ld.global.f32 	%f135, [%rd58+12288];
	ld.global.f32 	%f136, [%rd58+12292];
	ld.global.f32 	%f137, [%rd58+12296];
	ld.global.f32 	%f138, [%rd58+12300];
	fma.rn.f32 	%f139, %f2, %f137, %f135;
	fma.rn.f32 	%f140, %f2, %f138, %f136;
	st.global.f32 	[%rd59+12288], %f139;
	st.global.f32 	[%rd59+12292], %f140;
	st.global.f32 	[%rd59+12296], %f137;
	st.global.f32 	[%rd59+12300], %f138;
	add.s32 	%r66, %r66, 8;
	add.s64 	%rd70, %rd70, 16384;
	add.s32 	%r65, %r65, 1024;
	setp.eq.s32 	%p30, %r66, 0;
	@%p30 bra 	$L__BB2_49;
	bra.uni 	$L__BB2_48;
$L__BB2_49:
	setp.eq.s32 	%p31, %r10, 0;
	@%p31 bra 	$L__BB2_57;
	and.b32  	%r22, %r40, 3;
	setp.lt.u32 	%p32, %r10, 4;
	@%p32 bra 	$L__BB2_52;
	shl.b32 	%r57, %r69, 7;
	add.s32 	%r58, %r57, %r4;
	mul.wide.s32 	%rd60, %r58, 16;
	add.s64 	%rd61, %rd7, %rd60;
	ld.global.f32 	%f141, [%rd61];
	ld.global.f32 	%f142, [%rd61+4];
	ld.global.f32 	%f143, [%rd61+8];
	ld.global.f32 	%f144, [%rd61+12];
	fma.rn.f32 	%f145, %f2, %f143, %f141;
	fma.rn.f32 	%f146, %f2, %f144, %f142;
	add.s64 	%rd62, %rd8, %rd60;
	st.global.f32 	[%rd62], %f145;
	st.global.f32 	[%rd62+4], %f146;
	st.global.f32 	[%rd62+8], %f143;
	st.global.f32 	[%rd62+12], %f144;
	ld.global.f32 	%f147, [%rd61+2048];
	ld.global.f32 	%f148, [%rd61+2052];
	ld.global.f32 	%f149, [%rd61+2056];
	ld.global.f32 	%f150, [%rd61+2060];
	fma.rn.f32 	%f151, %f2, %f149, %f147;
	fma.rn.f32 	%f152, %f2, %f150, %f148;
	st.global.f32 	[%rd62+2048], %f151;
	st.global.f32 	[%rd62+2052], %f152;
	st.global.f32 	[%rd62+2056], %f149;
	st.global.f32 	[%rd62+2060], %f150;
	ld.global.f32 	%f153, [%rd61+4096];
	ld.global.f32 	%f154, [%rd61+4100];
	ld.global.f32 	%f155, [%rd61+4104];
	ld.global.f32 	%f156, [%rd61+4108];
	fma.rn.f32 	%f157, %f2, %f155, %f153;
	fma.rn.f32 	%f158, %f2, %f156, %f154;
	st.global.f32 	[%rd62+4096], %f157;
	st.global.f32 	[%rd62+4100], %f158;
	st.global.f32 	[%rd62+4104], %f155;
	st.global.f32 	[%rd62+4108], %f156;
	ld.global.f32 	%f159, [%rd61+6144];
	ld.global.f32 	%f160, [%rd61+6148];
	ld.global.f32 	%f161, [%rd61+6152];
	ld.global.f32 	%f162, [%rd61+6156];
	fma.rn.f32 	%f163, %f2, %f161, %f159;
	fma.rn.f32 	%f164, %f2, %f162, %f160;
	st.global.f32 	[%rd62+6144], %f163;
	st.global.f32 	[%rd62+6148], %f164;
	st.global.f32 	[%rd62+6152], %f161;
	st.global.f32 	[%rd62+6156], %f162;
	add.s32 	%r69, %r69, 4;
$L__BB2_52:
	setp.eq.s32 	%p33, %r22, 0;
	@%p33 bra 	$L__BB2_57;
	setp.eq.s32 	%p34, %r22, 1;
	@%p34 bra 	$L__BB2_55;
	shl.b32 	%r59, %r69, 7;
	add.s32 	%r60, %r59, %r4;
	mul.wide.s32 	%rd63, %r60, 16;
	add.s64 	%rd64, %rd7, %rd63;
	ld.global.f32 	%f165, [%rd64];
	ld.global.f32 	%f166, [%rd64+4];
	ld.global.f32 	%f167, [%rd64+8];
	ld.global.f32 	%f168, [%rd64+12];
	fma.rn.f32 	%f169, %f2, %f167, %f165;
	fma.rn.f32 	%f170, %f2, %f168, %f166;
	add.s64 	%rd65, %rd8, %rd63;
	st.global.f32 	[%rd65], %f169;
	st.global.f32 	[%rd65+4], %f170;
	st.global.f32 	[%rd65+8], %f167;
	st.global.f32 	[%rd65+12], %f168;
	ld.global.f32 	%f171, [%rd64+2048];
	ld.global.f32 	%f172, [%rd64+2052];
	ld.global.f32 	%f173, [%rd64+2056];
	ld.global.f32 	%f174, [%rd64+2060];
	fma.rn.f32 	%f175, %f2, %f173, %f171;
	fma.rn.f32 	%f176, %f2, %f174, %f172;
	st.global.f32 	[%rd65+2048], %f175;
	st.global.f32 	[%rd65+2052], %f176;
	st.global.f32 	[%rd65+2056], %f173;
	st.global.f32 	[%rd65+2060], %f174;
	add.s32 	%r69, %r69, 2;
$L__BB2_55:
	and.b32  	%r61, %r40, 1;
	setp.eq.b32 	%p35, %r61, 1;
	not.pred 	%p36, %p35;
	@%p36 bra 	$L__BB2_57;
	shl.b32 	%r62, %r69, 7;
	add.s32 	%r63, %r62, %r4;
	mul.wide.s32 	%rd66, %r63, 16;
	add.s64 	%rd67, %rd7, %rd66;
	ld.global.f32 	%f177, [%rd67];
	ld.global.f32 	%f178, [%rd67+4];
	ld.global.f32 	%f179, [%rd67+8];
	ld.global.f32 	%f180, [%rd67+12];
	fma.rn.f32 	%f181, %f2, %f179, %f177;
	fma.rn.f32 	%f182, %f2, %f180, %f178;
	add.s64 	%rd68, %rd8, %rd66;
	st.global.f32 	[%rd68], %f181;
	st.global.f32 	[%rd68+4], %f182;
	st.global.f32 	[%rd68+8], %f179;
	st.global.f32 	[%rd68+12], %f180;
$L__BB2_57:
	ret;

}


// ===== COMPILED SASS (sm_100) =====

	.target	sm_100

	.elftype	@"ET_EXEC"


//--------------------- .note.nv.tkinfo           --------------------------
	.section	.note.nv.tkinfo,"",@"SHT_NOTE"
	.sectionflags	@"SHF_NOTE_NV_TKINFO"
	.tkinfo
        /*0018*/ 	.word	0x00000002
        /*0030*/ 	.string	""
        /*0030*/ 	.string	"ptxas"
        /*0030*/ 	.string	"Cuda compilation tools, release 13.0, V13.0.88"
        /*0030*/ 	.string	"Build cuda_13.0.r13.0/compiler.36424714_0"
        /*0030*/ 	.string	"-arch sm_100 -m 64 "



//--------------------- .note.nv.cuinfo           --------------------------
	.section	.note.nv.cuinfo,"",@"SHT_NOTE"
	.sectionflags	@"SHF_NOTE_NV_CUINFO"
        /*0018*/ 	.short	0x0002
        /*001a*/ 	.short	0x0064
        /*001c*/ 	.short	0x0082
	.zero		2


//--------------------- .nv.info                  --------------------------
	.section	.nv.info,"",@"SHT_CUDA_INFO"
	.align	4


	//----- nvinfo : EIATTR_REGCOUNT
	.align		4
        /*0000*/ 	.byte	0x04, 0x2f
        /*0002*/ 	.short	(.L_46 - .L_45)
	.align		4
.L_45:
        /*0004*/ 	.word	index@(_ZN3cub18CUB_300001_SM_10006detail11EmptyKernelIvEEvv)
        /*0008*/ 	.word	0x00000004


	//----- nvinfo : EIATTR_FRAME_SIZE
	.align		4
.L_46:
        /*000c*/ 	.byte	0x04, 0x11
        /*000e*/ 	.short	(.L_48 - .L_47)
	.align		4
.L_47:
        /*0010*/ 	.word	index@(_ZN3cub18CUB_300001_SM_10006detail11EmptyKernelIvEEvv)
        /*0014*/ 	.word	0x00000000


	//----- nvinfo : EIATTR_REGCOUNT
	.align		4
.L_48:
        /*0018*/ 	.byte	0x04, 0x2f
        /*001a*/ 	.short	(.L_50 - .L_49)
	.align		4
.L_49:
        /*001c*/ 	.word	index@(_ZN3cub18CUB_300001_SM_10006detail9transform16transform_kernelINS2_10policy_hubILb1EN4cuda3std3__45tupleIJN6thrust24THRUST_300001_SM_1000_NS6detail15normal_iteratorINSA_10device_ptrI8ParticleEEEEEEEE10policy1000Ei14UpdatePositionSG_JPSE_EEEvT0_iT1_T2_DpNS2_10kernel_argIT3_EE)
        /*0020*/ 	.word	0x00000020


	//----- nvinfo : EIATTR_FRAME_SIZE
	.align		4
.L_50:
        /*0024*/ 	.byte	0x04, 0x11
        /*0026*/ 	.short	(.L_52 - .L_51)
	.align		4
.L_51:
        /*0028*/ 	.word	index@(_ZN3cub18CUB_300001_SM_10006detail9transform16transform_kernelINS2_10policy_hubILb1EN4cuda3std3__45tupleIJN6thrust24THRUST_300001_SM_1000_NS6detail15normal_iteratorINSA_10device_ptrI8ParticleEEEEEEEE10policy1000Ei14UpdatePositionSG_JPSE_EEEvT0_iT1_T2_DpNS2_10kernel_argIT3_EE)
        /*002c*/ 	.word	0x00000000


	//----- nvinfo : EIATTR_REGCOUNT
	.align		4
.L_52:
        /*0030*/ 	.byte	0x04, 0x2f
        /*0032*/ 	.short	(.L_54 - .L_53)
	.align		4
.L_53:
        /*0034*/ 	.word	index@(_ZN3cub18CUB_300001_SM_10006detail9transform16transform_kernelINS2_10policy_hubILb1EN4cuda3std3__45tupleIJN6thrust24THRUST_300001_SM_1000_NS6detail15normal_iteratorINSA_10device_ptrI8ParticleEEEEEEEE10policy1000El14UpdatePositionSG_JPSE_EEEvT0_iT1_T2_DpNS2_10kernel_argIT3_EE)
        /*0038*/ 	.word	0x00000020


	//----- nvinfo : EIATTR_FRAME_SIZE
	.align		4
.L_54:
        /*003c*/ 	.byte	0x04, 0x11
        /*003e*/ 	.short	(.L_56 - .L_55)
	.align		4
.L_55:
        /*0040*/ 	.word	index@(_ZN3cub18CUB_300001_SM_10006detail9transform16transform_kernelINS2_10policy_hubILb1EN4cuda3std3__45tupleIJN6thrust24THRUST_300001_SM_1000_NS6detail15normal_iteratorINSA_10device_ptrI8ParticleEEEEEEEE10policy1000El14UpdatePositionSG_JPSE_EEEvT0_iT1_T2_DpNS2_10kernel_argIT3_EE)
        /*0044*/ 	.word	0x00000000


	//----- nvinfo : EIATTR_MIN_STACK_SIZE
	.align		4
.L_56:
        /*0048*/ 	.byte	0x04, 0x12
        /*004a*/ 	.short	(.L_58 - .L_57)
	.align		4
.L_57:
        /*004c*/ 	.word	index@(_ZN3cub18CUB_300001_SM_10006detail9transform16transform_kernelINS2_10policy_hubILb1EN4cuda3std3__45tupleIJN6thrust24THRUST_300001_SM_1000_NS6detail15normal_iteratorINSA_10device_ptrI8ParticleEEEEEEEE10policy1000El14UpdatePositionSG_JPSE_EEEvT0_iT1_T2_DpNS2_10kernel_argIT3_EE)
        /*0050*/ 	.word	0x00000000


	//----- nvinfo : EIATTR_MIN_STACK_SIZE
	.align		4
.L_58:
        /*0054*/ 	.byte	0x04, 0x12
        /*0056*/ 	.short	(.L_60 - .L_59)
	.align		4
.L_59:
        /*0058*/ 	.word	index@(_ZN3cub18CUB_300001_SM_10006detail9transform16transform_kernelINS2_10policy_hubILb1EN4cuda3std3__45tupleIJN6thrust24THRUST_300001_SM_1000_NS6detail15normal_iteratorINSA_10device_ptrI8ParticleEEEEEEEE10policy1000Ei14UpdatePositionSG_JPSE_EEEvT0_iT1_T2_DpNS2_10kernel_argIT3_EE)
        /*005c*/ 	.word	0x00000000


	//----- nvinfo : EIATTR_MIN_STACK_SIZE
	.align		4
.L_60:
        /*0060*/ 	.byte	0x04, 0x12
        /*0062*/ 	.short	(.L_62 - .L_61)
	.align		4
.L_61:
        /*0064*/ 	.word	index@(_ZN3cub18CUB_300001_SM_10006detail11EmptyKernelIvEEvv)
        /*0068*/ 	.word	0x00000000
.L_62:


//--------------------- .nv.compat                --------------------------
	.section	.nv.compat,"",@"SHT_CUDA_COMPAT_INFO"
	.align	4
        /*0000*/ 	.byte	0x02, 0x09, 0x00, 0x00, 0x02, 0x02, 0x01, 0x00, 0x02, 0x05, 0x05, 0x00, 0x03, 0x07, 0x01, 0x01
        /*0010*/ 	.byte	0x02, 0x03, 0x00, 0x00, 0x02, 0x06, 0x01, 0x00, 0x04, 0x0b, 0x08, 0x00, 0x09, 0x00, 0x00, 0x00
        /*0020*/ 	.byte	0x00, 0x00, 0x00, 0x00


//--------------------- .nv.info._ZN3cub18CUB_300001_SM_10006detail9transform16transform_kernelINS2_10policy_hubILb1EN4cuda3std3__45tupleIJN6thrust24THRUST_300001_SM_1000_NS6detail15normal_iteratorINSA_10device_ptrI8ParticleEEEEEEEE10policy1000El14UpdatePositionSG_JPSE_EEEvT0_iT1_T2_DpNS2_10kernel_argIT3_EE --------------------------
	.section	.nv.info._ZN3cub18CUB_300001_SM_10006detail9transform16transform_kernelINS2_10policy_hubILb1EN4cuda3std3__45tupleIJN6thrust24THRUST_300001_SM_1000_NS6detail15normal_iteratorINSA_10device_ptrI8ParticleEEEEEEEE10policy1000El14UpdatePositionSG_JPSE_EEEvT0_iT1_T2_DpNS2_10kernel_argIT3_EE,"",@"SHT_CUDA_INFO"
	.sectionflags	@""
	.align	4


	//----- nvinfo : EIATTR_CUDA_API_VERSION
	.align		4
        /*0000*/ 	.byte	0x04, 0x37
        /*0002*/ 	.short	(.L_64 - .L_63)
.L_63:
        /*0004*/ 	.word	0x00000082


	//----- nvinfo : EIATTR_KPARAM_INFO
	.align		4
.L_64:
        /*0008*/ 	.byte	0x04, 0x17
        /*000a*/ 	.short	(.L_66 - .L_65)
.L_65:
        /*000c*/ 	.word	0x00000000
        /*0010*/ 	.short	0x0004
        /*0012*/ 	.short	0x0018
        /*0014*/ 	.byte	0x00, 0xf0, 0x41, 0x00


	//----- nvinfo : EIATTR_KPARAM_INFO
	.align		4
.L_66:
        /*0018*/ 	.byte	0x04, 0x17
        /*001a*/ 	.short	(.L_68 - .L_67)
.L_67:
        /*001c*/ 	.word	0x00000000
        /*0020*/ 	.short	0x0003
        /*0022*/ 	.short	0x0010
        /*0024*/ 	.byte	0x00, 0xf0, 0x21, 0x00


	//----- nvinfo : EIATTR_KPARAM_INFO
	.align		4
.L_68:
        /*0028*/ 	.byte	0x04, 0x17
        /*002a*/ 	.short	(.L_70 - .L_69)
.L_69:
        /*002c*/ 	.word	0x00000000
        /*0030*/ 	.short	0x0002
        /*0032*/ 	.short	0x000c
        /*0034*/ 	.byte	0x00, 0xf0, 0x11, 0x00


	//----- nvinfo : EIATTR_KPARAM_INFO
	.align		4
.L_70:
        /*0038*/ 	.byte	0x04, 0x17
        /*003a*/ 	.short	(.L_72 - .L_71)
.L_71:
        /*003c*/ 	.word	0x00000000
        /*0040*/ 	.short	0x0001
        /*0042*/ 	.short	0x0008
        /*0044*/ 	.byte	0x00, 0xf0, 0x11, 0x00


	//----- nvinfo : EIATTR_KPARAM_INFO
	.align		4
.L_72:
        /*0048*/ 	.byte	0x04, 0x17
        /*004a*/ 	.short	(.L_74 - .L_73)
.L_73:
        /*004c*/ 	.word	0x00000000
        /*0050*/ 	.short	0x0000
        /*0052*/ 	.short	0x0000
        /*0054*/ 	.byte	0x00, 0xf0, 0x21, 0x00


	//----- nvinfo : EIATTR_SPARSE_MMA_MASK
	.align		4
.L_74:
        /*0058*/ 	.byte	0x03, 0x50
        /*005a*/ 	.short	0x0000


	//----- nvinfo : EIATTR_MAXREG_COUNT
	.align		4
        /*005c*/ 	.byte	0x03, 0x1b
        /*005e*/ 	.short	0x00ff


	//----- nvinfo : EIATTR_MERCURY_ISA_VERSION
	.align		4
        /*0060*/ 	.byte	0x03, 0x5f
        /*0062*/ 	.short	0x0101


	//----- nvinfo : EIATTR_VRC_CTA_INIT_COUNT
	.align		4
        /*0064*/ 	.byte	0x02, 0x4a
	.zero		1
	.zero		1


	//----- nvinfo : EIATTR_EXIT_INSTR_OFFSETS
	.align		4
        /*0068*/ 	.byte	0x04, 0x1c
        /*006a*/ 	.short	(.L_76 - .L_75)


	//   ....[0]....
.L_75:
        /*006c*/ 	.word	0x000002a0


	//   ....[1]....
        /*0070*/ 	.word	0x00001110


	//   ....[2]....
        /*0074*/ 	.word	0x00001540


	//   ....[3]....
        /*0078*/ 	.word	0x00001780


	//   ....[4]....
        /*007c*/ 	.word	0x000017b0


	//   ....[5]....
        /*0080*/ 	.word	0x00001890


	//   ....[6]....
        /*0084*/ 	.word	0x000018b0


	//   ....[7]....
        /*0088*/ 	.word	0x00001f60


	//   ....[8]....
        /*008c*/ 	.word	0x00002280


	//   ....[9]....
        /*0090*/ 	.word	0x00002460


	//   ....[10]....
        /*0094*/ 	.word	0x00002550


	//----- nvinfo : EIATTR_MAX_THREADS
	.align		4
.L_76:
        /*0098*/ 	.byte	0x04, 0x05
        /*009a*/ 	.short	(.L_78 - .L_77)
.L_77:
        /*009c*/ 	.word	0x00000080
        /*00a0*/ 	.word	0x00000001
        /*00a4*/ 	.word	0x00000001


	//----- nvinfo : EIATTR_CRS_STACK_SIZE
	.align		4
.L_78:
        /*00a8*/ 	.byte	0x04, 0x1e
        /*00aa*/ 	.short	(.L_80 - .L_79)
.L_79:
        /*00ac*/ 	.word	0x00000000


	//----- nvinfo : EIATTR_CBANK_PARAM_SIZE
	.align		4
.L_80:
        /*00b0*/ 	.byte	0x03, 0x19
        /*00b2*/ 	.short	0x0028


	//----- nvinfo : EIATTR_PARAM_CBANK
	.align		4
        /*00b4*/ 	.byte	0x04, 0x0a
        /*00b6*/ 	.short	(.L_82 - .L_81)
	.align		4
.L_81:
        /*00b8*/ 	.word	index@(.nv.constant0._ZN3cub18CUB_300001_SM_10006detail9transform16transform_kernelINS2_10policy_hubILb1EN4cuda3std3__45tupleIJN6thrust24THRUST_300001_SM_1000_NS6detail15normal_iteratorINSA_10device_ptrI8ParticleEEEEEEEE10policy1000El14UpdatePositionSG_JPSE_EEEvT0_iT1_T2_DpNS2_10kernel_argIT3_EE)
        /*00bc*/ 	.short	0x0380
        /*00be*/ 	.short	0x0028


	//----- nvinfo : EIATTR_SW_WAR
	.align		4
.L_82:
        /*00c0*/ 	.byte	0x04, 0x36
        /*00c2*/ 	.short	(.L_84 - .L_83)
.L_83:
        /*00c4*/ 	.word	0x00000008
.L_84:


//--------------------- .nv.info._ZN3cub18CUB_300001_SM_10006detail9transform16transform_kernelINS2_10policy_hubILb1EN4cuda3std3__45tupleIJN6thrust24THRUST_300001_SM_1000_NS6detail15normal_iteratorINSA_10device_ptrI8ParticleEEEEEEEE10policy1000Ei14UpdatePositionSG_JPSE_EEEvT0_iT1_T2_DpNS2_10kernel_argIT3_EE --------------------------
	.section	.nv.info._ZN3cub18CUB_300001_SM_10006detail9transform16transform_kernelINS2_10policy_hubILb1EN4cuda3std3__45tupleIJN6thrust24THRUST_300001_SM_1000_NS6detail15normal_iteratorINSA_10device_ptrI8ParticleEEEEEEEE10policy1000Ei14UpdatePositionSG_JPSE_EEEvT0_iT1_T2_DpNS2_10kernel_argIT3_EE,"",@"SHT_CUDA_INFO"
	.sectionflags	@""
	.align	4


	//----- nvinfo : EIATTR_CUDA_API_VERSION
	.align		4
        /*0000*/ 	.byte	0x04, 0x37
        /*0002*/ 	.short	(.L_86 - .L_85)
.L_85:
        /*0004*/ 	.word	0x00000082


	//----- nvinfo : EIATTR_KPARAM_INFO
	.align		4
.L_86:
        /*0008*/ 	.byte	0x04, 0x17
        /*000a*/ 	.short	(.L_88 - .L_87)
.L_87:
        /*000c*/ 	.word	0x00000000
        /*0010*/ 	.short	0x0004
        /*0012*/ 	.short	0x0018
        /*0014*/ 	.byte	0x00, 0xf0, 0x41, 0x00


	//----- nvinfo : EIATTR_KPARAM_INFO
	.align		4
.L_88:
        /*0018*/ 	.byte	0x04, 0x17
        /*001a*/ 	.short	(.L_90 - .L_89)
.L_89:
        /*001c*/ 	.word	0x00000000
        /*0020*/ 	.short	0x0003
        /*0022*/ 	.short	0x0010
        /*0024*/ 	.byte	0x00, 0xf0, 0x21, 0x00


	//----- nvinfo : EIATTR_KPARAM_INFO
	.align		4
.L_90:
        /*0028*/ 	.byte	0x04, 0x17
        /*002a*/ 	.short	(.L_92 - .L_91)
.L_91:
        /*002c*/ 	.word	0x00000000
        /*0030*/ 	.short	0x0002
        /*0032*/ 	.short	0x0008
        /*0034*/ 	.byte	0x00, 0xf0, 0x11, 0x00


	//----- nvinfo : EIATTR_KPARAM_INFO
	.align		4
.L_92:
        /*0038*/ 	.byte	0x04, 0x17
        /*003a*/ 	.short	(.L_94 - .L_93)
.L_93:
        /*003c*/ 	.word	0x00000000
        /*0040*/ 	.short	0x0001
        /*0042*/ 	.short	0x0004
        /*0044*/ 	.byte	0x00, 0xf0, 0x11, 0x00


	//----- nvinfo : EIATTR_KPARAM_INFO
	.align		4
.L_94:
        /*0048*/ 	.byte	0x04, 0x17
        /*004a*/ 	.short	(.L_96 - .L_95)
.L_95:
        /*004c*/ 	.word	0x00000000
        /*0050*/ 	.short	0x0000
        /*0052*/ 	.short	0x0000
        /*0054*/ 	.byte	0x00, 0xf0, 0x11, 0x00


	//----- nvinfo : EIATTR_SPARSE_MMA_MASK
	.align		4
.L_96:
        /*0058*/ 	.byte	0x03, 0x50
        /*005a*/ 	.short	0x0000


	//----- nvinfo : EIATTR_MAXREG_COUNT
	.align		4
        /*005c*/ 	.byte	0x03, 0x1b
        /*005e*/ 	.short	0x00ff


	//----- nvinfo : EIATTR_MERCURY_ISA_VERSION
	.align		4
        /*0060*/ 	.byte	0x03, 0x5f
        /*0062*/ 	.short	0x0101


	//----- nvinfo : EIATTR_VRC_CTA_INIT_COUNT
	.align		4
        /*0064*/ 	.byte	0x02, 0x4a
	.zero		1
	.zero		1


	//----- nvinfo : EIATTR_EXIT_INSTR_OFFSETS
	.align		4
        /*0068*/ 	.byte	0x04, 0x1c
        /*006a*/ 	.short	(.L_98 - .L_97)


	//   ....[0]....
.L_97:
        /*006c*/ 	.word	0x00000210


	//   ....[1]....
        /*0070*/ 	.word	0x000008d0


	//   ....[2]....
        /*0074*/ 	.word	0x00000c00


	//   ....[3]....
        /*0078*/ 	.word	0x00000de0


	//   ....[4]....
        /*007c*/ 	.word	0x00000ed0


	//   ....[5]....
        /*0080*/ 	.word	0x00000ef0


	//   ....[6]....
        /*0084*/ 	.word	0x00001690


	//   ....[7]....
        /*0088*/ 	.word	0x00001ac0


	//   ....[8]....
        /*008c*/ 	.word	0x00001d00


	//   ....[9]....
        /*0090*/ 	.word	0x00001d30


	//   ....[10]....
        /*0094*/ 	.word	0x00001e10


	//----- nvinfo : EIATTR_MAX_THREADS
	.align		4
.L_98:
        /*0098*/ 	.byte	0x04, 0x05
        /*009a*/ 	.short	(.L_100 - .L_99)
.L_99:
        /*009c*/ 	.word	0x00000080
        /*00a0*/ 	.word	0x00000001
        /*00a4*/ 	.word	0x00000001


	//----- nvinfo : EIATTR_CRS_STACK_SIZE
	.align		4
.L_100:
        /*00a8*/ 	.byte	0x04, 0x1e
        /*00aa*/ 	.short	(.L_102 - .L_101)
.L_101:
        /*00ac*/ 	.word	0x00000000


	//----- nvinfo : EIATTR_CBANK_PARAM_SIZE
	.align		4
.L_102:
        /*00b0*/ 	.byte	0x03, 0x19
        /*00b2*/ 	.short	0x0028


	//----- nvinfo : EIATTR_PARAM_CBANK
	.align		4
        /*00b4*/ 	.byte	0x04, 0x0a
        /*00b6*/ 	.short	(.L_104 - .L_103)
	.align		4
.L_103:
        /*00b8*/ 	.word	index@(.nv.constant0._ZN3cub18CUB_300001_SM_10006detail9transform16transform_kernelINS2_10policy_hubILb1EN4cuda3std3__45tupleIJN6thrust24THRUST_300001_SM_1000_NS6detail15normal_iteratorINSA_10device_ptrI8ParticleEEEEEEEE10policy1000Ei14UpdatePositionSG_JPSE_EEEvT0_iT1_T2_DpNS2_10kernel_argIT3_EE)
        /*00bc*/ 	.short	0x0380
        /*00be*/ 	.short	0x0028


	//----- nvinfo : EIATTR_SW_WAR
	.align		4
.L_104:
        /*00c0*/ 	.byte	0x04, 0x36
        /*00c2*/ 	.short	(.L_106 - .L_105)
.L_105:
        /*00c4*/ 	.word	0x00000008
.L_106:


//--------------------- .nv.info._ZN3cub18CUB_300001_SM_10006detail11EmptyKernelIvEEvv --------------------------
	.section	.nv.info._ZN3cub18CUB_300001_SM_10006detail11EmptyKernelIvEEvv,"",@"SHT_CUDA_INFO"
	.sectionflags	@""
	.align	4


	//----- nvinfo : EIATTR_CUDA_API_VERSION
	.align		4
        /*0000*/ 	.byte	0x04, 0x37
        /*0002*/ 	.short	(.L_108 - .L_107)
.L_107:
        /*0004*/ 	.word	0x00000082


	//----- nvinfo : EIATTR_SPARSE_MMA_MASK
	.align		4
.L_108:
        /*0008*/ 	.byte	0x03, 0x50
        /*000a*/ 	.short	0x0000


	//----- nvinfo : EIATTR_MAXREG_COUNT
	.align		4
        /*000c*/ 	.byte	0x03, 0x1b
        /*000e*/ 	.short	0x00ff


	//----- nvinfo : EIATTR_MERCURY_ISA_VERSION
	.align		4
        /*0010*/ 	.byte	0x03, 0x5f
        /*0012*/ 	.short	0x0101


	//----- nvinfo : EIATTR_VRC_CTA_INIT_COUNT
	.align		4
        /*0014*/ 	.byte	0x02, 0x4a
	.zero		1
	.zero		1


	//----- nvinfo : EIATTR_EXIT_INSTR_OFFSETS
	.align		4
        /*0018*/ 	.byte	0x04, 0x1c
        /*001a*/ 	.short	(.L_110 - .L_109)


	//   ....[0]....
.L_109:
        /*001c*/ 	.word	0x00000010


	//----- nvinfo : EIATTR_SW_WAR
	.align		4
.L_110:
        /*0020*/ 	.byte	0x04, 0x36
        /*0022*/ 	.short	(.L_112 - .L_111)
.L_111:
        /*0024*/ 	.word	0x00000008
.L_112:


//--------------------- .nv.callgraph             --------------------------
	.section	.nv.callgraph,"",@"SHT_CUDA_CALLGRAPH"
	.align	4
	.sectionentsize	8
	.align		4
        /*0000*/ 	.word	0x00000000
	.align		4
        /*0004*/ 	.word	0xffffffff
	.align		4
        /*0008*/ 	.word	0x00000000
	.align		4
        /*000c*/ 	.word	0xfffffffe
	.align		4
        /*0010*/ 	.word	0x00000000
	.align		4
        /*0014*/ 	.word	0xfffffffd
	.align		4
        /*0018*/ 	.word	0x00000000
	.align		4
        /*001c*/ 	.word	0xfffffffc


//--------------------- .nv.constant4             --------------------------
	.section	.nv.constant4,"a",@progbits
	.align	8
	.align		8
.nv.constant4:
        /*0000*/ 	.dword	_ZN30_INTERNAL_2575916c_4_k_cu_main4cuda3std3__45__cpo5beginE
	.align		8
        /*0008*/ 	.dword	_ZN30_INTERNAL_2575916c_4_k_cu_main4cuda3std3__45__cpo3endE
	.align		8
        /*0010*/ 	.dword	_ZN30_INTERNAL_2575916c_4_k_cu_main4cuda3std3__45__cpo6cbeginE
	.align		8
        /*0018*/ 	.dword	_ZN30_INTERNAL_2575916c_4_k_cu_main4cuda3std3__45__cpo4cendE
	.align		8
        /*0020*/ 	.dword	_ZN30_INTERNAL_2575916c_4_k_cu_main4cuda3std3__45__cpo6rbeginE
	.align		8
        /*0028*/ 	.dword	_ZN30_INTERNAL_2575916c_4_k_cu_main4cuda3std3__45__cpo4rendE
	.align		8
        /*0030*/ 	.dword	_ZN30_INTERNAL_2575916c_4_k_cu_main4cuda3std3__45__cpo7crbeginE
	.align		8
        /*0038*/ 	.dword	_ZN30_INTERNAL_2575916c_4_k_cu_main4cuda3std3__45__cpo5crendE
	.align		8
        /*0040*/ 	.dword	_ZN30_INTERNAL_2575916c_4_k_cu_main4cuda3std3__432_GLOBAL__N__2575916c_4_k_cu_main6ignoreE
	.align		8
        /*0048*/ 	.dword	_ZN30_INTERNAL_2575916c_4_k_cu_main4cuda3std3__419piecewise_constructE
	.align		8
        /*0050*/ 	.dword	_ZN30_INTERNAL_2575916c_4_k_cu_main4cuda3std3__48in_placeE
	.align		8
        /*0058*/ 	.dword	_ZN30_INTERNAL_2575916c_4_k_cu_main4cuda3std3__420unreachable_sentinelE
	.align		8
        /*0060*/ 	.dword	_ZN30_INTERNAL_2575916c_4_k_cu_main4cuda3std3__47nulloptE
	.align		8
        /*0068*/ 	.dword	_ZN30_INTERNAL_2575916c_4_k_cu_main4cuda3std3__48unexpectE
	.align		8
        /*0070*/ 	.dword	_ZN30_INTERNAL_2575916c_4_k_cu_main4cuda3std6ranges3__45__cpo4swapE
	.align		8
        /*0078*/ 	.dword	_ZN30_INTERNAL_2575916c_4_k_cu_main4cuda3std6ranges3__45__cpo9iter_moveE
	.align		8
        /*0080*/ 	.dword	_ZN30_INTERNAL_2575916c_4_k_cu_main4cuda3std6ranges3__45__cpo5beginE
	.align		8
        /*0088*/ 	.dword	_ZN30_INTERNAL_2575916c_4_k_cu_main4cuda3std6ranges3__45__cpo3endE
	.align		8
        /*0090*/ 	.dword	_ZN30_INTERNAL_2575916c_4_k_cu_main4cuda3std6ranges3__45__cpo6cbeginE
	.align		8
        /*0098*/ 	.dword	_ZN30_INTERNAL_2575916c_4_k_cu_main4cuda3std6ranges3__45__cpo4cendE
	.align		8
        /*00a0*/ 	.dword	_ZN30_INTERNAL_2575916c_4_k_cu_main4cuda3std6ranges3__45__cpo7advanceE
	.align		8
        /*00a8*/ 	.dword	_ZN30_INTERNAL_2575916c_4_k_cu_main4cuda3std6ranges3__45__cpo9iter_swapE
	.align		8
        /*00b0*/ 	.dword	_ZN30_INTERNAL_2575916c_4_k_cu_main4cuda3std6ranges3__45__cpo4nextE
	.align		8
        /*00b8*/ 	.dword	_ZN30_INTERNAL_2575916c_4_k_cu_main4cuda3std6ranges3__45__cpo4prevE
	.align		8
        /*00c0*/ 	.dword	_ZN30_INTERNAL_2575916c_4_k_cu_main4cuda3std6ranges3__45__cpo4dataE
	.align		8
        /*00c8*/ 	.dword	_ZN30_INTERNAL_2575916c_4_k_cu_main4cuda3std6ranges3__45__cpo5cdataE
	.align		8
        /*00d0*/ 	.dword	_ZN30_INTERNAL_2575916c_4_k_cu_main4cuda3std6ranges3__45__cpo4sizeE
	.align		8
        /*00d8*/ 	.dword	_ZN30_INTERNAL_2575916c_4_k_cu_main4cuda3std6ranges3__45__cpo5ssizeE
	.align		8
        /*00e0*/ 	.dword	_ZN30_INTERNAL_2575916c_4_k_cu_main4cuda3std6ranges3__45__cpo8distanceE
	.align		8
        /*00e8*/ 	.dword	_ZN30_INTERNAL_2575916c_4_k_cu_main6thrust24THRUST_300001_SM_1000_NS8cuda_cub3parE
	.align		8
        /*00f0*/ 	.dword	_ZN30_INTERNAL_2575916c_4_k_cu_main6thrust24THRUST_300001_SM_1000_NS8cuda_cub10par_nosyncE
	.align		8
        /*00f8*/ 	.dword	_ZN30_INTERNAL_2575916c_4_k_cu_main6thrust24THRUST_300001_SM_1000_NS6system6detail10sequential3seqE
	.align		8
        /*0100*/ 	.dword	_ZN30_INTERNAL_2575916c_4_k_cu_main6thrust24THRUST_300001_SM_1000_NS6system3cpp3parE
	.align		8
        /*0108*/ 	.dword	_ZN30_INTERNAL_2575916c_4_k_cu_main6thrust24THRUST_300001_SM_1000_NS12placeholders2_1E
	.align		8
        /*0110*/ 	.dword	_ZN30_INTERNAL_2575916c_4_k_cu_main6thrust24THRUST_300001_SM_1000_NS12placeholders2_2E
	.align		8
        /*0118*/ 	.dword	_ZN30_INTERNAL_2575916c_4_k_cu_main6thrust24THRUST_300001_SM_1000_NS12placeholders2_3E
	.align		8
        /*0120*/ 	.dword	_ZN30_INTERNAL_2575916c_4_k_cu_main6thrust24THRUST_300001_SM_1000_NS12placeholders2_4E
	.align		8
        /*0128*/ 	.dword	_ZN30_INTERNAL_2575916c_4_k_cu_main6thrust24THRUST_300001_SM_1000_NS12placeholders2_5E
	.align		8
        /*0130*/ 	.dword	_ZN30_INTERNAL_2575916c_4_k_cu_main6thrust24THRUST_300001_SM_1000_NS12placeholders2_6E
	.align		8
        /*0138*/ 	.dword	_ZN30_INTERNAL_2575916c_4_k_cu_main6thrust24THRUST_300001_SM_1000_NS12placeholders2_7E
	.align		8
        /*0140*/ 	.dword	_ZN30_INTERNAL_2575916c_4_k_cu_main6thrust24THRUST_300001_SM_1000_NS12placeholders2_8E
	.align		8
        /*0148*/ 	.dword	_ZN30_INTERNAL_2575916c_4_k_cu_main6thrust24THRUST_300001_SM_1000_NS12placeholders2_9E
	.align		8
        /*0150*/ 	.dword	_ZN30_INTERNAL_2575916c_4_k_cu_main6thrust24THRUST_300001_SM_1000_NS12placeholders3_10E
	.align		8
        /*0158*/ 	.dword	_ZN30_INTERNAL_2575916c_4_k_cu_main6thrust24THRUST_300001_SM_1000_NS3seqE
	.align		8
        /*0160*/ 	.dword	_ZN30_INTERNAL_2575916c_4_k_cu_main6thrust24THRUST_300001_SM_1000_NS6deviceE


//--------------------- .text._ZN3cub18CUB_300001_SM_10006detail9transform16transform_kernelINS2_10policy_hubILb1EN4cuda3std3__45tupleIJN6thrust24THRUST_300001_SM_1000_NS6detail15normal_iteratorINSA_10device_ptrI8ParticleEEEEEEEE10policy1000El14UpdatePositionSG_JPSE_EEEvT0_iT1_T2_DpNS2_10kernel_argIT3_EE --------------------------
	.section	.text._ZN3cub18CUB_300001_SM_10006detail9transform16transform_kernelINS2_10policy_hubILb1EN4cuda3std3__45tupleIJN6thrust24THRUST_300001_SM_1000_NS6detail15normal_iteratorINSA_10device_ptrI8ParticleEEEEEEEE10policy1000El14UpdatePositionSG_JPSE_EEEvT0_iT1_T2_DpNS2_10kernel_argIT3_EE,"ax",@progbits
	.align	128
        .global         _ZN3cub18CUB_300001_SM_10006detail9transform16transform_kernelINS2_10policy_hubILb1EN4cuda3std3__45tupleIJN6thrust24THRUST_300001_SM_1000_NS6detail15normal_iteratorINSA_10device_ptrI8ParticleEEEEEEEE10policy1000El14UpdatePositionSG_JPSE_EEEvT0_iT1_T2_DpNS2_10kernel_argIT3_EE
        .type           _ZN3cub18CUB_300001_SM_10006detail9transform16transform_kernelINS2_10policy_hubILb1EN4cuda3std3__45tupleIJN6thrust24THRUST_300001_SM_1000_NS6detail15normal_iteratorINSA_10device_ptrI8ParticleEEEEEEEE10policy1000El14UpdatePositionSG_JPSE_EEEvT0_iT1_T2_DpNS2_10kernel_argIT3_EE,@function
        .size           _ZN3cub18CUB_300001_SM_10006detail9transform16transform_kernelINS2_10policy_hubILb1EN4cuda3std3__45tupleIJN6thrust24THRUST_300001_SM_1000_NS6detail15normal_iteratorINSA_10device_ptrI8ParticleEEEEEEEE10policy1000El14UpdatePositionSG_JPSE_EEEvT0_iT1_T2_DpNS2_10kernel_argIT3_EE,(.L_x_31 - _ZN3cub18CUB_300001_SM_10006detail9transform16transform_kernelINS2_10policy_hubILb1EN4cuda3std3__45tupleIJN6thrust24THRUST_300001_SM_1000_NS6detail15normal_iteratorINSA_10device_ptrI8ParticleEEEEEEEE10policy1000El14UpdatePositionSG_JPSE_EEEvT0_iT1_T2_DpNS2_10kernel_argIT3_EE)
        .other          _ZN3cub18CUB_300001_SM_10006detail9transform16transform_kernelINS2_10policy_hubILb1EN4cuda3std3__45tupleIJN6thrust24THRUST_300001_SM_1000_NS6detail15normal_iteratorINSA_10device_ptrI8ParticleEEEEEEEE10policy1000El14UpdatePositionSG_JPSE_EEEvT0_iT1_T2_DpNS2_10kernel_argIT3_EE,@"STO_CUDA_ENTRY STV_DEFAULT"
_ZN3cub18CUB_300001_SM_10006detail9transform16transform_kernelINS2_10policy_hubILb1EN4cuda3std3__45tupleIJN6thrust24THRUST_300001_SM_1000_NS6detail15normal_iteratorINSA_10device_ptrI8ParticleEEEEEEEE10policy1000El14UpdatePositionSG_JPSE_EEEvT0_iT1_T2_DpNS2_10kernel_argIT3_EE:
.text._ZN3cub18CUB_300001_SM_10006detail9transform16transform_kernelINS2_10policy_hubILb1EN4cuda3std3__45tupleIJN6thrust24THRUST_300001_SM_1000_NS6detail15normal_iteratorINSA_10device_ptrI8ParticleEEEEEEEE10policy1000El14UpdatePositionSG_JPSE_EEEvT0_iT1_T2_DpNS2_10kernel_argIT3_EE:
[----:B------:R-:W-:Y:S08]  /*0000*/  LDC R1, c[0x0][0x37c] ;  /* 0x0000df00ff017b82 */ /* 0x000ff00000000800 */
[----:B------:R-:W0:Y:S01]  /*0010*/  LDC R6, c[0x0][0x388] ;  /* 0x0000e200ff067b82 */ /* 0x000e220000000800 */
[----:B------:R-:W1:Y:S01]  /*0020*/  LDCU.64 UR6, c[0x0][0x380] ;  /* 0x00007000ff0677ac */ /* 0x000e620008000a00 */
[----:B------:R-:W2:Y:S01]  /*0030*/  S2R R7, SR_TID.X ;  /* 0x0000000000077919 */ /* 0x000ea20000002100 */
[----:B------:R-:W-:Y:S05]  /*0040*/  BSSY.RECONVERGENT B0, `(.L_x_0) ;  /* 0x000001a000007945 */ /* 0x000fea0003800200 */
[----:B------:R-:W3:Y:S01]  /*0050*/  S2UR UR4, SR_CTAID.X ;  /* 0x00000000000479c3 */ /* 0x000ee20000002500 */
[----:B0-----:R-:W-:-:S04]  /*0060*/  SHF.L.U32 R5, R6, 0x7, RZ ;  /* 0x0000000706057819 */ /* 0x001fc800000006ff */
[----:B------:R-:W-:Y:S01]  /*0070*/  SHF.R.S32.HI R0, RZ, 0x1f, R5 ;  /* 0x0000001fff007819 */ /* 0x000fe20000011405 */
[----:B---3--:R-:W-:Y:S01]  /*0080*/  IMAD.WIDE.U32 R2, R5, UR4, RZ ;  /* 0x0000000405027c25 */ /* 0x008fe2000f8e00ff */
[----:B--2---:R-:W-:-:S03]  /*0090*/  SHF.L.U32 R11, R7, 0x7, RZ ;  /* 0x00000007070b7819 */ /* 0x004fc600000006ff */
[----:B------:R-:W-:Y:S01]  /*00a0*/  IMAD R13, R0, UR4, RZ ;  /* 0x00000004000d7c24 */ /* 0x000fe2000f8e02ff */
[----:B-1----:R-:W-:-:S04]  /*00b0*/  IADD3 R4, P1, PT, -R2, UR6, RZ ;  /* 0x0000000602047c10 */ /* 0x002fc8000ff3e1ff */
[----:B------:R-:W-:Y:S02]  /*00c0*/  IADD3 R13, PT, PT, R3, R13, RZ ;  /* 0x0000000d030d7210 */ /* 0x000fe40007ffe0ff */
[----:B------:R-:W-:Y:S02]  /*00d0*/  ISETP.LT.U32.AND P0, PT, R4, R5, PT ;  /* 0x000000050400720c */ /* 0x000fe40003f01070 */
[----:B------:R-:W-:-:S04]  /*00e0*/  IADD3.X R9, PT, PT, ~R13, UR7, RZ, P1, !PT ;  /* 0x000000070d097c10 */ /* 0x000fc80008ffe5ff */
[----:B------:R-:W-:-:S04]  /*00f0*/  ISETP.LT.AND.EX P0, PT, R9, R0, PT, P0 ;  /* 0x000000000900720c */ /* 0x000fc80003f01300 */
[----:B------:R-:W-:-:S04]  /*0100*/  SEL R0, R4, R5, P0 ;  /* 0x0000000504007207 */ /* 0x000fc80000000000 */
[----:B------:R-:W-:-:S04]  /*0110*/  SHF.L.U32 R4, R0, 0x4, RZ ;  /* 0x0000000400047819 */ /* 0x000fc800000006ff */
[----:B------:R-:W-:-:S13]  /*0120*/  ISETP.GE.AND P0, PT, R11, R4, PT ;  /* 0x000000040b00720c */ /* 0x000fda0003f06270 */
[----:B------:R-:W-:Y:S05]  /*0130*/  @P0 BRA `(.L_x_1) ;  /* 0x0000000000280947 */ /* 0x000fea0003800000 */
[----:B------:R-:W0:Y:S02]  /*0140*/  LDC.64 R8, c[0x0][0x398] ;  /* 0x0000e600ff087b82 */ /* 0x000e240000000a00 */
[----:B0-----:R-:W-:-:S04]  /*0150*/  LEA R8, P0, R2, R8, 0x4 ;  /* 0x0000000802087211 */ /* 0x001fc800078020ff */
[----:B------:R-:W-:-:S03]  /*0160*/  LEA.HI.X R9, R2, R9, R13, 0x4, P0 ;  /* 0x0000000902097211 */ /* 0x000fc600000f240d */
[----:B------:R-:W-:-:S07]  /*0170*/  IMAD.WIDE.U32 R8, R7, 0x80, R8 ;  /* 0x0000008007087825 */ /* 0x000fce00078e0008 */
.L_x_2:
[----:B------:R-:W-:Y:S01]  /*0180*/  IADD3 R11, PT, PT, R11, 0x4000, RZ ;  /* 0x000040000b0b7810 */ /* 0x000fe20007ffe0ff */
[----:B------:R0:W-:Y:S03]  /*0190*/  CCTL.E.PF2 [R8] ;  /* 0x000000000800798f */ /* 0x0001e60000800100 */
[----:B------:R-:W-:Y:S02]  /*01a0*/  ISETP.GE.AND P0, PT, R11, R4, PT ;  /* 0x000000040b00720c */ /* 0x000fe40003f06270 */
[----:B0-----:R-:W-:-:S04]  /*01b0*/  IADD3 R8, P1, PT, R8, 0x4000, RZ ;  /* 0x0000400008087810 */ /* 0x001fc80007f3e0ff */
[----:B------:R-:W-:-:S07]  /*01c0*/  IADD3.X R9, PT, PT, RZ, R9, RZ, P1, !PT ;  /* 0x00000009ff097210 */ /* 0x000fce0000ffe4ff */
[----:B------:R-:W-:Y:S05]  /*01d0*/  @!P0 BRA `(.L_x_2) ;  /* 0xfffffffc00e88947 */ /* 0x000fea000383ffff */
.L_x_1:
[----:B------:R-:W-:Y:S05]  /*01e0*/  BSYNC.RECONVERGENT B0 ;  /* 0x0000000000007941 */ /* 0x000fea0003800200 */
.L_x_0:
[----:B------:R-:W0:Y:S01]  /*01f0*/  LDCU.128 UR8, c[0x0][0x390] ;  /* 0x00007200ff0877ac */ /* 0x000e220008000c00 */
[----:B------:R-:W-:Y:S02]  /*0200*/  ISETP.NE.AND P0, PT, R5, R0, PT ;  /* 0x000000000500720c */ /* 0x000fe40003f05270 */
[C---:B------:R-:W-:Y:S01]  /*0210*/  SHF.L.U32 R8, R2.reuse, 0x4, RZ ;  /* 0x0000000402087819 */ /* 0x040fe200000006ff */
[----:B------:R-:W1:Y:S01]  /*0220*/  LDCU.64 UR4, c[0x0][0x358] ;  /* 0x00006b00ff0477ac */ /* 0x000e620008000a00 */
[----:B------:R-:W-:Y:S02]  /*0230*/  SHF.L.U64.HI R9, R2, 0x4, R13 ;  /* 0x0000000402097819 */ /* 0x000fe4000001020d */
[C---:B0-----:R-:W-:Y:S02]  /*0240*/  IADD3 R2, P1, PT, R8.reuse, UR10, RZ ;  /* 0x0000000a08027c10 */ /* 0x041fe4000ff3e0ff */
[----:B------:R-:W-:Y:S02]  /*0250*/  IADD3 R4, P2, PT, R8, UR8, RZ ;  /* 0x0000000808047c10 */ /* 0x000fe4000ff5e0ff */
[----:B------:R-:W-:-:S02]  /*0260*/  IADD3.X R3, PT, PT, R9, UR11, RZ, P1, !PT ;  /* 0x0000000b09037c10 */ /* 0x000fc40008ffe4ff */
[----:B------:R-:W-:Y:S01]  /*0270*/  IADD3.X R5, PT, PT, R9, UR9, RZ, P2, !PT ;  /* 0x0000000909057c10 */ /* 0x000fe200097fe4ff */
[----:B-1----:R-:W-:Y:S08]  /*0280*/  @!P0 BRA `(.L_x_3) ;  /* 0x0000001400848947 */ /* 0x002ff00003800000 */
[----:B------:R-:W-:-:S13]  /*0290*/  ISETP.GE.AND P0, PT, R6, 0x1, PT ;  /* 0x000000010600780c */ /* 0x000fda0003f06270 */
[----:B------:R-:W-:Y:S05]  /*02a0*/  @!P0 EXIT ;  /* 0x000000000000894d */ /* 0x000fea0003800000 */
[C---:B------:R-:W-:Y:S01]  /*02b0*/  ISETP.GE.U32.AND P0, PT, R6.reuse, 0x8, PT ;  /* 0x000000080600780c */ /* 0x040fe20003f06070 */
[----:B------:R-:W-:Y:S01]  /*02c0*/  HFMA2 R8, -RZ, RZ, 0, 0 ;  /* 0x00000000ff087431 */ /* 0x000fe200000001ff */
[----:B------:R-:W-:-:S11]  /*02d0*/  LOP3.LUT R16, R6, 0x7, RZ, 0xc0, !PT ;  /* 0x0000000706107812 */ /* 0x000fd600078ec0ff */
[----:B------:R-:W-:Y:S05]  /*02e0*/  @!P0 BRA `(.L_x_4) ;  /* 0x0000000c00848947 */ /* 0x000fea0003800000 */
[----:B------:R-:W-:-:S13]  /*02f0*/  ISETP.GE.AND P0, PT, R7, R0, PT ;  /* 0x000000000700720c */ /* 0x000fda0003f06270 */
[C---:B------:R-:W-:Y:S01]  /*0300*/  @!P0 IMAD.WIDE.U32 R12, R7.reuse, 0x10, R2 ;  /* 0x00000010070c8825 */ /* 0x040fe200078e0002 */
[----:B------:R-:W0:Y:S04]  /*0310*/  @!P0 LDC R19, c[0x0][0x38c] ;  /* 0x0000e300ff138b82 */ /* 0x000e280000000800 */
[----:B------:R-:W0:Y:S04]  /*0320*/  @!P0 LDG.E R10, desc[UR4][R12.64] ;  /* 0x000000040c0a8981 */ /* 0x000e28000c1e1900 */
[----:B------:R-:W0:Y:S04]  /*0330*/  @!P0 LDG.E R15, desc[UR4][R12.64+0x8] ;  /* 0x000008040c0f8981 */ /* 0x000e28000c1e1900 */
[----:B------:R-:W2:Y:S04]  /*0340*/  @!P0 LDG.E R11, desc[UR4][R12.64+0x4] ;  /* 0x000004040c0b8981 */ /* 0x000ea8000c1e1900 */
[----:B------:R-:W2:Y:S01]  /*0350*/  @!P0 LDG.E R14, desc[UR4][R12.64+0xc] ;  /* 0x00000c040c0e8981 */ /* 0x000ea2000c1e1900 */
[----:B------:R-:W-:-:S05]  /*0360*/  VIADD R21, R7, 0x80 ;  /* 0x0000008007157836 */ /* 0x000fca0000000000 */
[----:B------:R-:W-:Y:S01]  /*0370*/  ISETP.GE.AND P1, PT, R21, R0, PT ;  /* 0x000000001500720c */ /* 0x000fe20003f26270 */
[----:B------:R-:W-:-:S12]  /*0380*/  @!P0 IMAD.WIDE.U32 R8, R7, 0x10, R4 ;  /* 0x0000001007088825 */ /* 0x000fd800078e0004 */
[----:B------:R-:W1:Y:S01]  /*0390*/  @!P1 LDC R22, c[0x0][0x38c] ;  /* 0x0000e300ff169b82 */ /* 0x000e620000000800 */
[-C--:B0-----:R-:W-:Y:S01]  /*03a0*/  @!P0 FFMA R17, R15, R19.reuse, R10 ;  /* 0x000000130f118223 */ /* 0x081fe2000000000a */
[----:B------:R1:W-:Y:S01]  /*03b0*/  @!P0 STG.E desc[UR4][R8.64+0x8], R15 ;  /* 0x0000080f08008986 */ /* 0x0003e2000c101904 */
[----:B--2---:R-:W-:Y:S01]  /*03c0*/  @!P0 FFMA R19, R14, R19, R11 ;  /* 0x000000130e138223 */ /* 0x004fe2000000000b */
[----:B------:R-:W-:Y:S02]  /*03d0*/  IMAD.WIDE R10, R21, 0x10, R2 ;  /* 0x00000010150a7825 */ /* 0x000fe400078e0202 */
[----:B------:R-:W-:Y:S04]  /*03e0*/  @!P0 STG.E desc[UR4][R8.64+0xc], R14 ;  /* 0x00000c0e08008986 */ /* 0x000fe8000c101904 */
[----:B------:R0:W-:Y:S04]  /*03f0*/  @!P0 STG.E desc[UR4][R8.64], R17 ;  /* 0x0000001108008986 */ /* 0x0001e8000c101904 */
[----:B------:R2:W-:Y:S04]  /*0400*/  @!P0 STG.E desc[UR4][R8.64+0x4], R19 ;  /* 0x0000041308008986 */ /* 0x0005e8000c101904 */
[----:B------:R-:W1:Y:S04]  /*0410*/  @!P1 LDG.E R18, desc[UR4][R10.64] ;  /* 0x000000040a129981 */ /* 0x000e68000c1e1900 */
[----:B------:R-:W1:Y:S04]  /*0420*/  @!P1 LDG.E R23, desc[UR4][R10.64+0x8] ;  /* 0x000008040a179981 */ /* 0x000e68000c1e1900 */
[----:B------:R-:W0:Y:S04]  /*0430*/  @!P1 LDG.E R20, desc[UR4][R10.64+0x4] ;  /* 0x000004040a149981 */ /* 0x000e28000c1e1900 */
[----:B------:R-:W0:Y:S01]  /*0440*/  @!P1 LDG.E R25, desc[UR4][R10.64+0xc] ;  /* 0x00000c040a199981 */ /* 0x000e22000c1e1900 */
[----:B------:R-:W-:-:S04]  /*0450*/  IADD3 R13, PT, PT, R7, 0x100, RZ ;  /* 0x00000100070d7810 */ /* 0x000fc80007ffe0ff */
[----:B------:R-:W-:Y:S01]  /*0460*/  ISETP.GE.AND P0, PT, R13, R0, PT ;  /* 0x000000000d00720c */ /* 0x000fe20003f06270 */
[----:B------:R-:W-:-:S04]  /*0470*/  IMAD.WIDE R12, R21, 0x10, R4 ;  /* 0x00000010150c7825 */ /* 0x000fc800078e0204 */
[-C--:B-1----:R-:W-:Y:S01]  /*0480*/  @!P1 FFMA R15, R23, R22.reuse, R18 ;  /* 0x00000016170f9223 */ /* 0x082fe20000000012 */
[----:B------:R-:W-:Y:S07]  /*0490*/  @!P1 STG.E desc[UR4][R12.64+0x8], R23 ;  /* 0x000008170c009986 */ /* 0x000fee000c101904 */
[----:B------:R-:W1:Y:S01]  /*04a0*/  @!P0 LDC R18, c[0x0][0x38c] ;  /* 0x0000e300ff128b82 */ /* 0x000e620000000800 */
[----:B0-----:R-:W-:Y:S01]  /*04b0*/  @!P1 FFMA R17, R25, R22, R20 ;  /* 0x0000001619119223 */ /* 0x001fe20000000014 */
[----:B------:R-:W-:Y:S04]  /*04c0*/  @!P1 STG.E desc[UR4][R12.64+0xc], R25 ;  /* 0x00000c190c009986 */ /* 0x000fe8000c101904 */
[----:B------:R-:W-:Y:S04]  /*04d0*/  @!P1 STG.E desc[UR4][R12.64], R15 ;  /* 0x0000000f0c009986 */ /* 0x000fe8000c101904 */
[----:B------:R0:W-:Y:S04]  /*04e0*/  @!P1 STG.E desc[UR4][R12.64+0x4], R17 ;  /* 0x000004110c009986 */ /* 0x0001e8000c101904 */
[----:B--2---:R-:W1:Y:S04]  /*04f0*/  @!P0 LDG.E R8, desc[UR4][R10.64+0x800] ;  /* 0x000800040a088981 */ /* 0x004e68000c1e1900 */
[----:B------:R-:W1:Y:S04]  /*0500*/  @!P0 LDG.E R19, desc[UR4][R10.64+0x808] ;  /* 0x000808040a138981 */ /* 0x000e68000c1e1900 */
[----:B------:R-:W2:Y:S04]  /*0510*/  @!P0 LDG.E R9, desc[UR4][R10.64+0x804] ;  /* 0x000804040a098981 */ /* 0x000ea8000c1e1900 */
[----:B------:R-:W2:Y:S01]  /*0520*/  @!P0 LDG.E R14, desc[UR4][R10.64+0x80c] ;  /* 0x00080c040a0e8981 */ /* 0x000ea2000c1e1900 */
[----:B------:R-:W-:-:S04]  /*0530*/  IADD3 R21, PT, PT, R7, 0x180, RZ ;  /* 0x0000018007157810 */ /* 0x000fc80007ffe0ff */
[----:B------:R-:W-:-:S13]  /*0540*/  ISETP.GE.AND P1, PT, R21, R0, PT ;  /* 0x000000001500720c */ /* 0x000fda0003f26270 */
[----:B------:R-:W3:Y:S01]  /*0550*/  @!P1 LDC R20, c[0x0][0x38c] ;  /* 0x0000e300ff149b82 */ /* 0x000ee20000000800 */
[-C--:B-1----:R-:W-:Y:S01]  /*0560*/  @!P0 FFMA R21, R19, R18.reuse, R8 ;  /* 0x0000001213158223 */ /* 0x082fe20000000008 */
[----:B------:R3:W-:Y:S01]  /*0570*/  @!P0 STG.E desc[UR4][R12.64+0x808], R19 ;  /* 0x000808130c008986 */ /* 0x0007e2000c101904 */
[----:B--2---:R-:W-:-:S03]  /*0580*/  @!P0 FFMA R9, R14, R18, R9 ;  /* 0x000000120e098223 */ /* 0x004fc60000000009 */
[----:B------:R-:W-:Y:S04]  /*0590*/  @!P0 STG.E desc[UR4][R12.64+0x80c], R14 ;  /* 0x00080c0e0c008986 */ /* 0x000fe8000c101904 */
[----:B------:R1:W-:Y:S04]  /*05a0*/  @!P0 STG.E desc[UR4][R12.64+0x800], R21 ;  /* 0x000800150c008986 */ /* 0x0003e8000c101904 */
[----:B------:R2:W-:Y:S04]  /*05b0*/  @!P0 STG.E desc[UR4][R12.64+0x804], R9 ;  /* 0x000804090c008986 */ /* 0x0005e8000c101904 */
[----:B------:R-:W3:Y:S04]  /*05c0*/  @!P1 LDG.E R8, desc[UR4][R10.64+0x1000] ;  /* 0x001000040a089981 */ /* 0x000ee8000c1e1900 */
[----:B0-----:R-:W3:Y:S04]  /*05d0*/  @!P1 LDG.E R17, desc[UR4][R10.64+0x1008] ;  /* 0x001008040a119981 */ /* 0x001ee8000c1e1900 */
[----:B------:R-:W4:Y:S04]  /*05e0*/  @!P1 LDG.E R15, desc[UR4][R10.64+0x1004] ;  /* 0x001004040a0f9981 */ /* 0x000f28000c1e1900 */
[----:B------:R-:W4:Y:S01]  /*05f0*/  @!P1 LDG.E R18, desc[UR4][R10.64+0x100c] ;  /* 0x00100c040a129981 */ /* 0x000f22000c1e1900 */
[----:B------:R-:W-:-:S04]  /*0600*/  IADD3 R23, PT, PT, R7, 0x200, RZ ;  /* 0x0000020007177810 */ /* 0x000fc80007ffe0ff */
[----:B------:R-:W-:Y:S01]  /*0610*/  ISETP.GE.AND P0, PT, R23, R0, PT ;  /* 0x000000001700720c */ /* 0x000fe20003f06270 */
[-C--:B---3--:R-:W-:Y:S01]  /*0620*/  @!P1 FFMA R19, R17, R20.reuse, R8 ;  /* 0x0000001411139223 */ /* 0x088fe20000000008 */
[----:B------:R0:W-:Y:S01]  /*0630*/  @!P1 STG.E desc[UR4][R12.64+0x1008], R17 ;  /* 0x001008110c009986 */ /* 0x0001e2000c101904 */
[----:B----4-:R-:W-:-:S03]  /*0640*/  @!P1 FFMA R15, R18, R20, R15 ;  /* 0x00000014120f9223 */ /* 0x010fc6000000000f */
[----:B------:R-:W-:Y:S07]  /*0650*/  @!P1 STG.E desc[UR4][R12.64+0x100c], R18 ;  /* 0x00100c120c009986 */ /* 0x000fee000c101904 */
[----:B------:R-:W0:Y:S01]  /*0660*/  @!P0 LDC R20, c[0x0][0x38c] ;  /* 0x0000e300ff148b82 */ /* 0x000e220000000800 */
[----:B------:R3:W-:Y:S04]  /*0670*/  @!P1 STG.E desc[UR4][R12.64+0x1000], R19 ;  /* 0x001000130c009986 */ /* 0x0007e8000c101904 */
[----:B------:R4:W-:Y:S04]  /*0680*/  @!P1 STG.E desc[UR4][R12.64+0x1004], R15 ;  /* 0x0010040f0c009986 */ /* 0x0009e8000c101904 */
[----:B------:R-:W0:Y:S04]  /*0690*/  @!P0 LDG.E R8, desc[UR4][R10.64+0x1800] ;  /* 0x001800040a088981 */ /* 0x000e28000c1e1900 */
[----:B-1----:R-:W0:Y:S04]  /*06a0*/  @!P0 LDG.E R21, desc[UR4][R10.64+0x1808] ;  /* 0x001808040a158981 */ /* 0x002e28000c1e1900 */
[----:B--2---:R-:W2:Y:S04]  /*06b0*/  @!P0 LDG.E R9, desc[UR4][R10.64+0x1804] ;  /* 0x001804040a098981 */ /* 0x004ea8000c1e1900 */
[----:B------:R-:W2:Y:S01]  /*06c0*/  @!P0 LDG.E R14, desc[UR4][R10.64+0x180c] ;  /* 0x00180c040a0e8981 */ /* 0x000ea2000c1e1900 */
[----:B------:R-:W-:-:S04]  /*06d0*/  IADD3 R23, PT, PT, R7, 0x280, RZ ;  /* 0x0000028007177810 */ /* 0x000fc80007ffe0ff */
[----:B------:R-:W-:Y:S01]  /*06e0*/  ISETP.GE.AND P1, PT, R23, R0, PT ;  /* 0x000000001700720c */ /* 0x000fe20003f26270 */
[-C--:B0-----:R-:W-:Y:S01]  /*06f0*/  @!P0 FFMA R17, R21, R20.reuse, R8 ;  /* 0x0000001415118223 */ /* 0x081fe20000000008 */
[----:B------:R0:W-:Y:S01]  /*0700*/  @!P0 STG.E desc[UR4][R12.64+0x1808], R21 ;  /* 0x001808150c008986 */ /* 0x0001e2000c101904 */
[----:B--2---:R-:W-:-:S03]  /*0710*/  @!P0 FFMA R9, R14, R20, R9 ;  /* 0x000000140e098223 */ /* 0x004fc60000000009 */
[----:B------:R-:W-:Y:S07]  /*0720*/  @!P0 STG.E desc[UR4][R12.64+0x180c], R14 ;  /* 0x00180c0e0c008986 */ /* 0x000fee000c101904 */
[----:B------:R-:W0:Y:S01]  /*0730*/  @!P1 LDC R20, c[0x0][0x38c] ;  /* 0x0000e300ff149b82 */ /* 0x000e220000000800 */
[----:B------:R1:W-:Y:S04]  /*0740*/  @!P0 STG.E desc[UR4][R12.64+0x1800], R17 ;  /* 0x001800110c008986 */ /* 0x0003e8000c101904 */
[----:B------:R2:W-:Y:S04]  /*0750*/  @!P0 STG.E desc[UR4][R12.64+0x1804], R9 ;  /* 0x001804090c008986 */ /* 0x0005e8000c101904 */
[----:B------:R-:W0:Y:S04]  /*0760*/  @!P1 LDG.E R8, desc[UR4][R10.64+0x2000] ;  /* 0x002000040a089981 */ /* 0x000e28000c1e1900 */
[----:B---3--:R-:W0:Y:S04]  /*0770*/  @!P1 LDG.E R19, desc[UR4][R10.64+0x2008] ;  /* 0x002008040a139981 */ /* 0x008e28000c1e1900 */
[----:B----4-:R-:W3:Y:S04]  /*0780*/  @!P1 LDG.E R15, desc[UR4][R10.64+0x2004] ;  /* 0x002004040a0f9981 */ /* 0x010ee8000c1e1900 */
[----:B------:R-:W3:Y:S01]  /*0790*/  @!P1 LDG.E R18, desc[UR4][R10.64+0x200c] ;  /* 0x00200c040a129981 */ /* 0x000ee2000c1e1900 */
[----:B------:R-:W-:-:S04]  /*07a0*/  IADD3 R23, PT, PT, R7, 0x300, RZ ;  /* 0x0000030007177810 */ /* 0x000fc80007ffe0ff */
[----:B------:R-:W-:Y:S01]  /*07b0*/  ISETP.GE.AND P0, PT, R23, R0, PT ;  /* 0x000000001700720c */ /* 0x000fe20003f06270 */
[-C--:B0-----:R-:W-:Y:S01]  /*07c0*/  @!P1 FFMA R21, R19, R20.reuse, R8 ;  /* 0x0000001413159223 */ /* 0x081fe20000000008 */
[----:B------:R0:W-:Y:S01]  /*07d0*/  @!P1 STG.E desc[UR4][R12.64+0x2008], R19 ;  /* 0x002008130c009986 */ /* 0x0001e2000c101904 */
[----:B---3--:R-:W-:-:S03]  /*07e0*/  @!P1 FFMA R15, R18, R20, R15 ;  /* 0x00000014120f9223 */ /* 0x008fc6000000000f */
[----:B------:R-:W-:Y:S07]  /*07f0*/  @!P1 STG.E desc[UR4][R12.64+0x200c], R18 ;  /* 0x00200c120c009986 */ /* 0x000fee000c101904 */
[----:B------:R-:W0:Y:S01]  /*0800*/  @!P0 LDC R20, c[0x0][0x38c] ;  /* 0x0000e300ff148b82 */ /* 0x000e220000000800 */
[----:B------:R-:W-:Y:S04]  /*0810*/  @!P1 STG.E desc[UR4][R12.64+0x2000], R21 ;  /* 0x002000150c009986 */ /* 0x000fe8000c101904 */
        /* <DEDUP_REMOVED lines=10> */
[----:B------:R0:W-:Y:S07]  /*08c0*/  @!P0 STG.E desc[UR4][R12.64+0x280c], R14 ;  /* 0x00280c0e0c008986 */ /* 0x0001ee000c101904 */
[----:B------:R-:W1:Y:S01]  /*08d0*/  @!P1 LDC R20, c[0x0][0x38c] ;  /* 0x0000e300ff149b82 */ /* 0x000e620000000800 */
[----:B------:R0:W-:Y:S04]  /*08e0*/  @!P0 STG.E desc[UR4][R12.64+0x2800], R19 ;  /* 0x002800130c008986 */ /* 0x0001e8000c101904 */
[----:B------:R0:W-:Y:S04]  /*08f0*/  @!P0 STG.E desc[UR4][R12.64+0x2804], R9 ;  /* 0x002804090c008986 */ /* 0x0001e8000c101904 */
[----:B------:R-:W1:Y:S04]  /*0900*/  @!P1 LDG.E R8, desc[UR4][R10.64+0x3000] ;  /* 0x003000040a089981 */ /* 0x000e68000c1e1900 */
[----:B---3--:R-:W2:Y:S04]  /*0910*/  @!P1 LDG.E R15, desc[UR4][R10.64+0x3004] ;  /* 0x003004040a0f9981 */ /* 0x008ea8000c1e1900 */
[----:B------:R-:W1:Y:S04]  /*0920*/  @!P1 LDG.E R21, desc[UR4][R10.64+0x3008] ;  /* 0x003008040a159981 */ /* 0x000e68000c1e1900 */
[----:B------:R-:W2:Y:S01]  /*0930*/  @!P1 LDG.E R18, desc[UR4][R10.64+0x300c] ;  /* 0x00300c040a129981 */ /* 0x000ea2000c1e1900 */
[-C--:B-1----:R-:W-:Y:S01]  /*0940*/  @!P1 FFMA R23, R21, R20.reuse, R8 ;  /* 0x0000001415179223 */ /* 0x082fe20000000008 */
[----:B--2---:R-:W-:-:S02]  /*0950*/  @!P1 FFMA R15, R18, R20, R15 ;  /* 0x00000014120f9223 */ /* 0x004fc4000000000f */
[----:B------:R0:W-:Y:S01]  /*0960*/  @!P1 STG.E desc[UR4][R12.64+0x3008], R21 ;  /* 0x003008150c009986 */ /* 0x0001e2000c101904 */
[----:B------:R-:W-:-:S03]  /*0970*/  LOP3.LUT R8, R6, 0x7ffffff8, RZ, 0xc0, !PT ;  /* 0x7ffffff806087812 */ /* 0x000fc600078ec0ff */
[----:B------:R0:W-:Y:S04]  /*0980*/  @!P1 STG.E desc[UR4][R12.64+0x300c], R18 ;  /* 0x00300c120c009986 */ /* 0x0001e8000c101904 */
[----:B------:R0:W-:Y:S04]  /*0990*/  @!P1 STG.E desc[UR4][R12.64+0x3000], R23 ;  /* 0x003000170c009986 */ /* 0x0001e8000c101904 */
[----:B------:R0:W-:Y:S01]  /*09a0*/  @!P1 STG.E desc[UR4][R12.64+0x3004], R15 ;  /* 0x0030040f0c009986 */ /* 0x0001e2000c101904 */
[----:B------:R-:W-:-:S13]  /*09b0*/  ISETP.NE.AND P0, PT, R8, 0x8, PT ;  /* 0x000000080800780c */ /* 0x000fda0003f05270 */
[----:B0-----:R-:W-:Y:S05]  /*09c0*/  @!P0 BRA `(.L_x_4) ;  /* 0x0000000400cc8947 */ /* 0x001fea0003800000 */
[----:B------:R-:W-:Y:S01]  /*09d0*/  IMAD.MOV.U32 R6, RZ, RZ, 0x8 ;  /* 0x00000008ff067424 */ /* 0x000fe200078e00ff */
[----:B------:R-:W0:Y:S06]  /*09e0*/  LDCU UR6, c[0x0][0x38c] ;  /* 0x00007180ff0677ac */ /* 0x000e2c0008000800 */
.L_x_7:
[----:B-1----:R-:W-:-:S04]  /*09f0*/  LEA R9, R6, R7, 0x7 ;  /* 0x0000000706097211 */ /* 0x002fc800078e38ff */
[----:B------:R-:W-:-:S13]  /*0a00*/  ISETP.GE.AND P0, PT, R9, R0, PT ;  /* 0x000000000900720c */ /* 0x000fda0003f06270 */
[C---:B------:R-:W-:Y:S01]  /*0a10*/  @!P0 IMAD.WIDE.U32 R10, R9.reuse, 0x10, R2 ;  /* 0x00000010090a8825 */ /* 0x040fe200078e0002 */
[----:B------:R-:W1:Y:S04]  /*0a20*/  @!P0 LDC R27, c[0x0][0x38c] ;  /* 0x0000e300ff1b8b82 */ /* 0x000e680000000800 */
[----:B------:R-:W1:Y:S04]  /*0a30*/  @!P0 LDG.E R12, desc[UR4][R10.64] ;  /* 0x000000040a0c8981 */ /* 0x000e68000c1e1900 */
[----:B------:R-:W1:Y:S04]  /*0a40*/  @!P0 LDG.E R23, desc[UR4][R10.64+0x8] ;  /* 0x000008040a178981 */ /* 0x000e68000c1e1900 */
[----:B------:R-:W2:Y:S04]  /*0a50*/  @!P0 LDG.E R13, desc[UR4][R10.64+0x4] ;  /* 0x000004040a0d8981 */ /* 0x000ea8000c1e1900 */
[----:B------:R-:W2:Y:S01]  /*0a60*/  @!P0 LDG.E R22, desc[UR4][R10.64+0xc] ;  /* 0x00000c040a168981 */ /* 0x000ea2000c1e1900 */
[----:B------:R-:W-:-:S04]  /*0a70*/  IADD3 R19, PT, PT, R9, 0x80, RZ ;  /* 0x0000008009137810 */ /* 0x000fc80007ffe0ff */
[----:B------:R-:W-:Y:S01]  /*0a80*/  ISETP.GE.AND P1, PT, R19, R0, PT ;  /* 0x000000001300720c */ /* 0x000fe20003f26270 */
[----:B------:R-:W-:-:S12]  /*0a90*/  @!P0 IMAD.WIDE.U32 R14, R9, 0x10, R4 ;  /* 0x00000010090e8825 */ /* 0x000fd800078e0004 */
[----:B------:R-:W3:Y:S01]  /*0aa0*/  @!P1 LDC R24, c[0x0][0x38c] ;  /* 0x0000e300ff189b82 */ /* 0x000ee20000000800 */
[-C--:B-1----:R-:W-:Y:S01]  /*0ab0*/  @!P0 FFMA R25, R23, R27.reuse, R12 ;  /* 0x0000001b17198223 */ /* 0x082fe2000000000c */
[----:B------:R3:W-:Y:S01]  /*0ac0*/  @!P0 STG.E desc[UR4][R14.64+0x8], R23 ;  /* 0x000008170e008986 */ /* 0x0007e2000c101904 */
[----:B--2---:R-:W-:Y:S01]  /*0ad0*/  @!P0 FFMA R27, R22, R27, R13 ;  /* 0x0000001b161b8223 */ /* 0x004fe2000000000d */
[----:B------:R-:W-:Y:S02]  /*0ae0*/  IMAD.WIDE R12, R19, 0x10, R2 ;  /* 0x00000010130c7825 */ /* 0x000fe400078e0202 */
[----:B------:R-:W-:Y:S04]  /*0af0*/  @!P0 STG.E desc[UR4][R14.64+0xc], R22 ;  /* 0x00000c160e008986 */ /* 0x000fe8000c101904 */
[----:B------:R1:W-:Y:S04]  /*0b00*/  @!P0 STG.E desc[UR4][R14.64], R25 ;  /* 0x000000190e008986 */ /* 0x0003e8000c101904 */
[----:B------:R2:W-:Y:S04]  /*0b10*/  @!P0 STG.E desc[UR4][R14.64+0x4], R27 ;  /* 0x0000041b0e008986 */ /* 0x0005e8000c101904 */
[----:B------:R-:W3:Y:S04]  /*0b20*/  @!P1 LDG.E R17, desc[UR4][R12.64] ;  /* 0x000000040c119981 */ /* 0x000ee8000c1e1900 */
[----:B------:R-:W3:Y:S04]  /*0b30*/  @!P1 LDG.E R20, desc[UR4][R12.64+0x8] ;  /* 0x000008040c149981 */ /* 0x000ee8000c1e1900 */
[----:B------:R-:W1:Y:S04]  /*0b40*/  @!P1 LDG.E R18, desc[UR4][R12.64+0x4] ;  /* 0x000004040c129981 */ /* 0x000e68000c1e1900 */
[----:B------:R-:W1:Y:S01]  /*0b50*/  @!P1 LDG.E R21, desc[UR4][R12.64+0xc] ;  /* 0x00000c040c159981 */ /* 0x000e62000c1e1900 */
[----:B------:R-:W-:-:S04]  /*0b60*/  IADD3 R11, PT, PT, R9, 0x100, RZ ;  /* 0x00000100090b7810 */ /* 0x000fc80007ffe0ff */
[----:B------:R-:W-:Y:S01]  /*0b70*/  ISETP.GE.AND P0, PT, R11, R0, PT ;  /* 0x000000000b00720c */ /* 0x000fe20003f06270 */
[----:B------:R-:W-:-:S12]  /*0b80*/  IMAD.WIDE R10, R19, 0x10, R4 ;  /* 0x00000010130a7825 */ /* 0x000fd800078e0204 */
[----:B------:R-:W4:Y:S01]  /*0b90*/  @!P0 LDC R29, c[0x0][0x38c] ;  /* 0x0000e300ff1d8b82 */ /* 0x000f220000000800 */
[-C--:B---3--:R-:W-:Y:S01]  /*0ba0*/  @!P1 FFMA R23, R20, R24.reuse, R17 ;  /* 0x0000001814179223 */ /* 0x088fe20000000011 */
[----:B------:R-:W-:Y:S01]  /*0bb0*/  @!P1 STG.E desc[UR4][R10.64+0x8], R20 ;  /* 0x000008140a009986 */ /* 0x000fe2000c101904 */
[----:B-1----:R-:W-:-:S03]  /*0bc0*/  @!P1 FFMA R25, R21, R24, R18 ;  /* 0x0000001815199223 */ /* 0x002fc60000000012 */
[----:B------:R-:W-:Y:S04]  /*0bd0*/  @!P1 STG.E desc[UR4][R10.64+0xc], R21 ;  /* 0x00000c150a009986 */ /* 0x000fe8000c101904 */
[----:B------:R-:W-:Y:S04]  /*0be0*/  @!P1 STG.E desc[UR4][R10.64], R23 ;  /* 0x000000170a009986 */ /* 0x000fe8000c101904 */
[----:B------:R1:W-:Y:S04]  /*0bf0*/  @!P1 STG.E desc[UR4][R10.64+0x4], R25 ;  /* 0x000004190a009986 */ /* 0x0003e8000c101904 */
[----:B--2---:R-:W4:Y:S04]  /*0c00*/  @!P0 LDG.E R14, desc[UR4][R12.64+0x800] ;  /* 0x000800040c0e8981 */ /* 0x004f28000c1e1900 */
[----:B------:R-:W4:Y:S04]  /*0c10*/  @!P0 LDG.E R19, desc[UR4][R12.64+0x808] ;  /* 0x000808040c138981 */ /* 0x000f28000c1e1900 */
[----:B------:R-:W2:Y:S04]  /*0c20*/  @!P0 LDG.E R17, desc[UR4][R12.64+0x804] ;  /* 0x000804040c118981 */ /* 0x000ea8000c1e1900 */
[----:B------:R-:W2:Y:S01]  /*0c30*/  @!P0 LDG.E R18, desc[UR4][R12.64+0x80c] ;  /* 0x00080c040c128981 */ /* 0x000ea2000c1e1900 */
[----:B------:R-:W-:-:S04]  /*0c40*/  IADD3 R15, PT, PT, R9, 0x180, RZ ;  /* 0x00000180090f7810 */ /* 0x000fc80007ffe0ff */
[----:B------:R-:W-:-:S13]  /*0c50*/  ISETP.GE.AND P1, PT, R15, R0, PT ;  /* 0x000000000f00720c */ /* 0x000fda0003f26270 */
[----:B-1----:R-:W1:Y:S01]  /*0c60*/  @!P1 LDC R25, c[0x0][0x38c] ;  /* 0x0000e300ff199b82 */ /* 0x002e620000000800 */
[-C--:B----4-:R-:W-:Y:S01]  /*0c70*/  @!P0 FFMA R27, R19, R29.reuse, R14 ;  /* 0x0000001d131b8223 */ /* 0x090fe2000000000e */
[----:B------:R-:W-:Y:S01]  /*0c80*/  @!P0 STG.E desc[UR4][R10.64+0x808], R19 ;  /* 0x000808130a008986 */ /* 0x000fe2000c101904 */
[----:B--2---:R-:W-:-:S03]  /*0c90*/  @!P0 FFMA R29, R18, R29, R17 ;  /* 0x0000001d121d8223 */ /* 0x004fc60000000011 */
[----:B------:R-:W-:Y:S04]  /*0ca0*/  @!P0 STG.E desc[UR4][R10.64+0x80c], R18 ;  /* 0x00080c120a008986 */ /* 0x000fe8000c101904 */
[----:B------:R-:W-:Y:S04]  /*0cb0*/  @!P0 STG.E desc[UR4][R10.64+0x800], R27 ;  /* 0x0008001b0a008986 */ /* 0x000fe8000c101904 */
[----:B------:R2:W-:Y:S04]  /*0cc0*/  @!P0 STG.E desc[UR4][R10.64+0x804], R29 ;  /* 0x0008041d0a008986 */ /* 0x0005e8000c101904 */
[----:B------:R-:W1:Y:S04]  /*0cd0*/  @!P1 LDG.E R14, desc[UR4][R12.64+0x1000] ;  /* 0x001000040c0e9981 */ /* 0x000e68000c1e1900 */
[----:B------:R-:W1:Y:S04]  /*0ce0*/  @!P1 LDG.E R21, desc[UR4][R12.64+0x1008] ;  /* 0x001008040c159981 */ /* 0x000e68000c1e1900 */
[----:B------:R-:W3:Y:S04]  /*0cf0*/  @!P1 LDG.E R17, desc[UR4][R12.64+0x1004] ;  /* 0x001004040c119981 */ /* 0x000ee8000c1e1900 */
[----:B------:R-:W3:Y:S01]  /*0d00*/  @!P1 LDG.E R20, desc[UR4][R12.64+0x100c] ;  /* 0x00100c040c149981 */ /* 0x000ee2000c1e1900 */
[----:B------:R-:W-:-:S04]  /*0d10*/  IADD3 R15, PT, PT, R9, 0x200, RZ ;  /* 0x00000200090f7810 */ /* 0x000fc80007ffe0ff */
[----:B------:R-:W-:-:S13]  /*0d20*/  ISETP.GE.AND P0, PT, R15, R0, PT ;  /* 0x000000000f00720c */ /* 0x000fda0003f06270 */
[----:B--2---:R-:W2:Y:S01]  /*0d30*/  @!P0 LDC R29, c[0x0][0x38c] ;  /* 0x0000e300ff1d8b82 */ /* 0x004ea20000000800 */
[-C--:B-1----:R-:W-:Y:S01]  /*0d40*/  @!P1 FFMA R23, R21, R25.reuse, R14 ;  /* 0x0000001915179223 */ /* 0x082fe2000000000e */
[----:B------:R-:W-:Y:S01]  /*0d50*/  @!P1 STG.E desc[UR4][R10.64+0x1008], R21 ;  /* 0x001008150a009986 */ /* 0x000fe2000c101904 */
[----:B---3--:R-:W-:-:S03]  /*0d60*/  @!P1 FFMA R25, R20, R25, R17 ;  /* 0x0000001914199223 */ /* 0x008fc60000000011 */
[----:B------:R-:W-:Y:S04]  /*0d70*/  @!P1 STG.E desc[UR4][R10.64+0x100c], R20 ;  /* 0x00100c140a009986 */ /* 0x000fe8000c101904 */
[----:B------:R-:W-:Y:S04]  /*0d80*/  @!P1 STG.E desc[UR4][R10.64+0x1000], R23 ;  /* 0x001000170a009986 */ /* 0x000fe8000c101904 */
[----:B------:R1:W-:Y:S04]  /*0d90*/  @!P1 STG.E desc[UR4][R10.64+0x1004], R25 ;  /* 0x001004190a009986 */ /* 0x0003e8000c101904 */
[----:B------:R-:W2:Y:S04]  /*0da0*/  @!P0 LDG.E R14, desc[UR4][R12.64+0x1800] ;  /* 0x001800040c0e8981 */ /* 0x000ea8000c1e1900 */
[----:B------:R-:W2:Y:S04]  /*0db0*/  @!P0 LDG.E R19, desc[UR4][R12.64+0x1808] ;  /* 0x001808040c138981 */ /* 0x000ea8000c1e1900 */
[----:B------:R-:W3:Y:S04]  /*0dc0*/  @!P0 LDG.E R17, desc[UR4][R12.64+0x1804] ;  /* 0x001804040c118981 */ /* 0x000ee8000c1e1900 */
[----:B------:R-:W3:Y:S01]  /*0dd0*/  @!P0 LDG.E R18, desc[UR4][R12.64+0x180c] ;  /* 0x00180c040c128981 */ /* 0x000ee2000c1e1900 */
[----:B------:R-:W-:-:S04]  /*0de0*/  IADD3 R15, PT, PT, R9, 0x280, RZ ;  /* 0x00000280090f7810 */ /* 0x000fc80007ffe0ff */
[----:B------:R-:W-:-:S13]  /*0df0*/  ISETP.GE.AND P1, PT, R15, R0, PT ;  /* 0x000000000f00720c */ /* 0x000fda0003f26270 */
[----:B-1----:R-:W1:Y:S01]  /*0e00*/  @!P1 LDC R25, c[0x0][0x38c] ;  /* 0x0000e300ff199b82 */ /* 0x002e620000000800 */
[-C--:B--2---:R-:W-:Y:S01]  /*0e10*/  @!P0 FFMA R27, R19, R29.reuse, R14 ;  /* 0x0000001d131b8223 */ /* 0x084fe2000000000e */
[----:B------:R-:W-:Y:S01]  /*0e20*/  @!P0 STG.E desc[UR4][R10.64+0x1808], R19 ;  /* 0x001808130a008986 */ /* 0x000fe2000c101904 */
[----:B---3--:R-:W-:-:S03]  /*0e30*/  @!P0 FFMA R29, R18, R29, R17 ;  /* 0x0000001d121d8223 */ /* 0x008fc60000000011 */
[----:B------:R2:W-:Y:S04]  /*0e40*/  @!P0 STG.E desc[UR4][R10.64+0x180c], R18 ;  /* 0x00180c120a008986 */ /* 0x0005e8000c101904 */
[----:B------:R3:W-:Y:S04]  /*0e50*/  @!P0 STG.E desc[UR4][R10.64+0x1800], R27 ;  /* 0x0018001b0a008986 */ /* 0x0007e8000c101904 */
[----:B------:R3:W-:Y:S04]  /*0e60*/  @!P0 STG.E desc[UR4][R10.64+0x1804], R29 ;  /* 0x0018041d0a008986 */ /* 0x0007e8000c101904 */
[----:B------:R-:W1:Y:S04]  /*0e70*/  @!P1 LDG.E R14, desc[UR4][R12.64+0x2000] ;  /* 0x002000040c0e9981 */ /* 0x000e68000c1e1900 */
[----:B------:R-:W1:Y:S04]  /*0e80*/  @!P1 LDG.E R21, desc[UR4][R12.64+0x2008] ;  /* 0x002008040c159981 */ /* 0x000e68000c1e1900 */
[----:B------:R-:W4:Y:S04]  /*0e90*/  @!P1 LDG.E R17, desc[UR4][R12.64+0x2004] ;  /* 0x002004040c119981 */ /* 0x000f28000c1e1900 */
[----:B------:R-:W4:Y:S01]  /*0ea0*/  @!P1 LDG.E R20, desc[UR4][R12.64+0x200c] ;  /* 0x00200c040c149981 */ /* 0x000f22000c1e1900 */
[----:B------:R-:W-:-:S05]  /*0eb0*/  VIADD R15, R9, 0x300 ;  /* 0x00000300090f7836 */ /* 0x000fca0000000000 */
[----:B------:R-:W-:-:S13]  /*0ec0*/  ISETP.GE.AND P0, PT, R15, R0, PT ;  /* 0x000000000f00720c */ /* 0x000fda0003f06270 */
[----:B------:R-:W5:Y:S01]  /*0ed0*/  @!P0 LDC R22, c[0x0][0x38c] ;  /* 0x0000e300ff168b82 */ /* 0x000f620000000800 */
[-C--:B-1----:R-:W-:Y:S01]  /*0ee0*/  @!P1 FFMA R23, R21, R25.reuse, R14 ;  /* 0x0000001915179223 */ /* 0x082fe2000000000e */
[----:B------:R3:W-:Y:S01]  /*0ef0*/  @!P1 STG.E desc[UR4][R10.64+0x2008], R21 ;  /* 0x002008150a009986 */ /* 0x0007e2000c101904 */
[----:B----4-:R-:W-:-:S03]  /*0f00*/  @!P1 FFMA R25, R20, R25, R17 ;  /* 0x0000001914199223 */ /* 0x010fc60000000011 */
[----:B------:R3:W-:Y:S04]  /*0f10*/  @!P1 STG.E desc[UR4][R10.64+0x200c], R20 ;  /* 0x00200c140a009986 */ /* 0x0007e8000c101904 */
[----:B------:R3:W-:Y:S04]  /*0f20*/  @!P1 STG.E desc[UR4][R10.64+0x2000], R23 ;  /* 0x002000170a009986 */ /* 0x0007e8000c101904 */
[----:B------:R3:W-:Y:S04]  /*0f30*/  @!P1 STG.E desc[UR4][R10.64+0x2004], R25 ;  /* 0x002004190a009986 */ /* 0x0007e8000c101904 */
[----:B------:R-:W5:Y:S04]  /*0f40*/  @!P0 LDG.E R14, desc[UR4][R12.64+0x2800] ;  /* 0x002800040c0e8981 */ /* 0x000f68000c1e1900 */
[----:B------:R-:W5:Y:S04]  /*0f50*/  @!P0 LDG.E R17, desc[UR4][R12.64+0x2808] ;  /* 0x002808040c118981 */ /* 0x000f68000c1e1900 */
[----:B------:R-:W4:Y:S04]  /*0f60*/  @!P0 LDG.E R15, desc[UR4][R12.64+0x2804] ;  /* 0x002804040c0f8981 */ /* 0x000f28000c1e1900 */
[----:B--2---:R-:W4:Y:S01]  /*0f70*/  @!P0 LDG.E R18, desc[UR4][R12.64+0x280c] ;  /* 0x00280c040c128981 */ /* 0x004f22000c1e1900 */
[----:B------:R-:W-:Y:S01]  /*0f80*/  IADD3 R9, PT, PT, R9, 0x380, RZ ;  /* 0x0000038009097810 */ /* 0x000fe20007ffe0ff */
[----:B------:R-:W-:Y:S01]  /*0f90*/  BSSY.RECONVERGENT B0, `(.L_x_5) ;  /* 0x0000015000007945 */ /* 0x000fe20003800200 */
[----:B------:R-:W-:-:S04]  /*0fa0*/  IADD3 R6, PT, PT, R6, 0x8, RZ ;  /* 0x0000000806067810 */ /* 0x000fc80007ffe0ff */
[----:B------:R-:W-:Y:S01]  /*0fb0*/  ISETP.NE.AND P1, PT, R6, R8, PT ;  /* 0x000000080600720c */ /* 0x000fe20003f25270 */
[-C--:B-----5:R-:W-:Y:S01]  /*0fc0*/  @!P0 FFMA R19, R17, R22.reuse, R14 ;  /* 0x0000001611138223 */ /* 0x0a0fe2000000000e */
[----:B------:R3:W-:Y:S01]  /*0fd0*/  @!P0 STG.E desc[UR4][R10.64+0x2808], R17 ;  /* 0x002808110a008986 */ /* 0x0007e2000c101904 */
[----:B----4-:R-:W-:-:S03]  /*0fe0*/  @!P0 FFMA R15, R18, R22, R15 ;  /* 0x00000016120f8223 */ /* 0x010fc6000000000f */
[----:B------:R3:W-:Y:S04]  /*0ff0*/  @!P0 STG.E desc[UR4][R10.64+0x280c], R18 ;  /* 0x00280c120a008986 */ /* 0x0007e8000c101904 */
[----:B------:R3:W-:Y:S04]  /*1000*/  @!P0 STG.E desc[UR4][R10.64+0x2800], R19 ;  /* 0x002800130a008986 */ /* 0x0007e8000c101904 */
[----:B------:R3:W-:Y:S01]  /*1010*/  @!P0 STG.E desc[UR4][R10.64+0x2804], R15 ;  /* 0x0028040f0a008986 */ /* 0x0007e2000c101904 */
[----:B------:R-:W-:-:S13]  /*1020*/  ISETP.GE.AND P0, PT, R9, R0, PT ;  /* 0x000000000900720c */ /* 0x000fda0003f06270 */
[----:B---3--:R-:W-:Y:S05]  /*1030*/  @P0 BRA `(.L_x_6) ;  /* 0x0000000000280947 */ /* 0x008fea0003800000 */
[----:B------:R-:W0:Y:S04]  /*1040*/  LDG.E R9, desc[UR4][R12.64+0x3000] ;  /* 0x003000040c097981 */ /* 0x000e28000c1e1900 */
[----:B------:R-:W2:Y:S04]  /*1050*/  LDG.E R14, desc[UR4][R12.64+0x3004] ;  /* 0x003004040c0e7981 */ /* 0x000ea8000c1e1900 */
[----:B------:R-:W0:Y:S04]  /*1060*/  LDG.E R18, desc[UR4][R12.64+0x3008] ;  /* 0x003008040c127981 */ /* 0x000e28000c1e1900 */
[----:B------:R-:W2:Y:S01]  /*1070*/  LDG.E R15, desc[UR4][R12.64+0x300c] ;  /* 0x00300c040c0f7981 */ /* 0x000ea2000c1e1900 */
[----:B0-----:R-:W-:-:S03]  /*1080*/  FFMA R9, R18, UR6, R9 ;  /* 0x0000000612097c23 */ /* 0x001fc60008000009 */
[----:B------:R1:W-:Y:S01]  /*1090*/  STG.E desc[UR4][R10.64+0x3008], R18 ;  /* 0x003008120a007986 */ /* 0x0003e2000c101904 */
[----:B--2---:R-:W-:-:S03]  /*10a0*/  FFMA R17, R15, UR6, R14 ;  /* 0x000000060f117c23 */ /* 0x004fc6000800000e */
[----:B------:R1:W-:Y:S04]  /*10b0*/  STG.E desc[UR4][R10.64+0x300c], R15 ;  /* 0x00300c0f0a007986 */ /* 0x0003e8000c101904 */
[----:B------:R1:W-:Y:S04]  /*10c0*/  STG.E desc[UR4][R10.64+0x3000], R9 ;  /* 0x003000090a007986 */ /* 0x0003e8000c101904 */
[----:B------:R1:W-:Y:S02]  /*10d0*/  STG.E desc[UR4][R10.64+0x3004], R17 ;  /* 0x003004110a007986 */ /* 0x0003e4000c101904 */
.L_x_6:
[----:B0-----:R-:W-:Y:S05]  /*10e0*/  BSYNC.RECONVERGENT B0 ;  /* 0x0000000000007941 */ /* 0x001fea0003800200 */
.L_x_5:
[----:B------:R-:W-:Y:S05]  /*10f0*/  @P1 BRA `(.L_x_7) ;  /* 0xfffffff8003c1947 */ /* 0x000fea000383ffff */
.L_x_4:
[----:B------:R-:W-:-:S13]  /*1100*/  ISETP.NE.AND P0, PT, R16, RZ, PT ;  /* 0x000000ff1000720c */ /* 0x000fda0003f05270 */
[----:B------:R-:W-:Y:S05]  /*1110*/  @!P0 EXIT ;  /* 0x000000000000894d */ /* 0x000fea0003800000 */
[----:B------:R-:W1:Y:S01]  /*1120*/  LDC R6, c[0x0][0x388] ;  /* 0x0000e200ff067b82 */ /* 0x000e620000000800 */
[----:B------:R-:W-:Y:S02]  /*1130*/  ISETP.GE.U32.AND P1, PT, R16, 0x4, PT ;  /* 0x000000041000780c */ /* 0x000fe40003f26070 */
[----:B-1----:R-:W-:-:S04]  /*1140*/  LOP3.LUT R17, R6, 0x3, RZ, 0xc0, !PT ;  /* 0x0000000306117812 */ /* 0x002fc800078ec0ff */
[----:B------:R-:W-:-:S07]  /*1150*/  ISETP.NE.AND P0, PT, R17, RZ, PT ;  /* 0x000000ff1100720c */ /* 0x000fce0003f05270 */
[----:B------:R-:W-:Y:S06]  /*1160*/  @!P1 BRA `(.L_x_8) ;  /* 0x0000000000f49947 */ /* 0x000fec0003800000 */
[----:B------:R-:W-:-:S04]  /*1170*/  LEA R9, R8, R7, 0x7 ;  /* 0x0000000708097211 */ /* 0x000fc800078e38ff */
[----:B------:R-:W-:-:S13]  /*1180*/  ISETP.GE.AND P2, PT, R9, R0, PT ;  /* 0x000000000900720c */ /* 0x000fda0003f46270 */
[C---:B------:R-:W-:Y:S01]  /*1190*/  @!P2 IMAD.WIDE R14, R9.reuse, 0x10, R2 ;  /* 0x00000010090ea825 */ /* 0x040fe200078e0202 */
[----:B------:R-:W0:Y:S04]  /*11a0*/  @!P2 LDC R23, c[0x0][0x38c] ;  /* 0x0000e300ff17ab82 */ /* 0x000e280000000800 */
[----:B------:R-:W0:Y:S04]  /*11b0*/  @!P2 LDG.E R12, desc[UR4][R14.64] ;  /* 0x000000040e0ca981 */ /* 0x000e28000c1e1900 */
[----:B------:R-:W0:Y:S04]  /*11c0*/  @!P2 LDG.E R19, desc[UR4][R14.64+0x8] ;  /* 0x000008040e13a981 */ /* 0x000e28000c1e1900 */
[----:B------:R-:W2:Y:S04]  /*11d0*/  @!P2 LDG.E R13, desc[UR4][R14.64+0x4] ;  /* 0x000004040e0da981 */ /* 0x000ea8000c1e1900 */
[----:B------:R-:W2:Y:S01]  /*11e0*/  @!P2 LDG.E R16, desc[UR4][R14.64+0xc] ;  /* 0x00000c040e10a981 */ /* 0x000ea2000c1e1900 */
[----:B------:R-:W-:-:S04]  /*11f0*/  IADD3 R29, PT, PT, R9, 0x80, RZ ;  /* 0x00000080091d7810 */ /* 0x000fc80007ffe0ff */
[----:B------:R-:W-:Y:S01]  /*1200*/  ISETP.GE.AND P1, PT, R29, R0, PT ;  /* 0x000000001d00720c */ /* 0x000fe20003f26270 */
[C---:B------:R-:W-:Y:S01]  /*1210*/  @!P2 IMAD.WIDE R10, R9.reuse, 0x10, R4 ;  /* 0x00000010090aa825 */ /* 0x040fe200078e0204 */
[----:B------:R-:W-:-:S11]  /*1220*/  IADD3 R22, PT, PT, R9, 0x100, RZ ;  /* 0x0000010009167810 */ /* 0x000fd60007ffe0ff */
[----:B------:R-:W1:Y:S01]  /*1230*/  @!P1 LDC R24, c[0x0][0x38c] ;  /* 0x0000e300ff189b82 */ /* 0x000e620000000800 */
[-C--:B0-----:R-:W-:Y:S01]  /*1240*/  @!P2 FFMA R21, R19, R23.reuse, R12 ;  /* 0x000000171315a223 */ /* 0x081fe2000000000c */
[----:B------:R-:W-:Y:S01]  /*1250*/  @!P2 STG.E desc[UR4][R10.64+0x8], R19 ;  /* 0x000008130a00a986 */ /* 0x000fe2000c101904 */
[----:B--2---:R-:W-:Y:S01]  /*1260*/  @!P2 FFMA R23, R16, R23, R13 ;  /* 0x000000171017a223 */ /* 0x004fe2000000000d */
[C---:B------:R-:W-:Y:S02]  /*1270*/  @!P1 IMAD.WIDE R12, R29.reuse, 0x10, R2 ;  /* 0x000000101d0c9825 */ /* 0x040fe400078e0202 */
[----:B------:R-:W-:Y:S04]  /*1280*/  @!P2 STG.E desc[UR4][R10.64+0xc], R16 ;  /* 0x00000c100a00a986 */ /* 0x000fe8000c101904 */
[----:B------:R-:W-:Y:S04]  /*1290*/  @!P2 STG.E desc[UR4][R10.64], R21 ;  /* 0x000000150a00a986 */ /* 0x000fe8000c101904 */
[----:B------:R0:W-:Y:S04]  /*12a0*/  @!P2 STG.E desc[UR4][R10.64+0x4], R23 ;  /* 0x000004170a00a986 */ /* 0x0001e8000c101904 */
[----:B------:R-:W1:Y:S04]  /*12b0*/  @!P1 LDG.E R18, desc[UR4][R12.64] ;  /* 0x000000040c129981 */ /* 0x000e68000c1e1900 */
[----:B------:R-:W2:Y:S04]  /*12c0*/  @!P1 LDG.E R20, desc[UR4][R12.64+0x4] ;  /* 0x000004040c149981 */ /* 0x000ea8000c1e1900 */
[----:B------:R-:W1:Y:S04]  /*12d0*/  @!P1 LDG.E R25, desc[UR4][R12.64+0x8] ;  /* 0x000008040c199981 */ /* 0x000e68000c1e1900 */
[----:B------:R-:W2:Y:S01]  /*12e0*/  @!P1 LDG.E R27, desc[UR4][R12.64+0xc] ;  /* 0x00000c040c1b9981 */ /* 0x000ea2000c1e1900 */
[----:B------:R-:W-:Y:S01]  /*12f0*/  ISETP.GE.AND P2, PT, R22, R0, PT ;  /* 0x000000001600720c */ /* 0x000fe20003f46270 */
[----:B------:R-:W-:-:S12]  /*1300*/  @!P1 IMAD.WIDE R14, R29, 0x10, R4 ;  /* 0x000000101d0e9825 */ /* 0x000fd800078e0204 */
[----:B0-----:R-:W-:-:S04]  /*1310*/  @!P2 IMAD.WIDE R10, R22, 0x10, R2 ;  /* 0x00000010160aa825 */ /* 0x001fc800078e0202 */
[-C--:B-1----:R-:W-:Y:S01]  /*1320*/  @!P1 FFMA R19, R25, R24.reuse, R18 ;  /* 0x0000001819139223 */ /* 0x082fe20000000012 */
[----:B--2---:R-:W-:Y:S01]  /*1330*/  @!P1 FFMA R21, R27, R24, R20 ;  /* 0x000000181b159223 */ /* 0x004fe20000000014 */
[----:B------:R-:W-:Y:S01]  /*1340*/  @!P1 STG.E desc[UR4][R14.64+0x8], R25 ;  /* 0x000008190e009986 */ /* 0x000fe2000c101904 */
[----:B------:R-:W0:Y:S03]  /*1350*/  @!P2 LDC R24, c[0x0][0x38c] ;  /* 0x0000e300ff18ab82 */ /* 0x000e260000000800 */
[----:B------:R-:W-:Y:S04]  /*1360*/  @!P1 STG.E desc[UR4][R14.64+0xc], R27 ;  /* 0x00000c1b0e009986 */ /* 0x000fe8000c101904 */
[----:B------:R-:W-:Y:S04]  /*1370*/  @!P1 STG.E desc[UR4][R14.64], R19 ;  /* 0x000000130e009986 */ /* 0x000fe8000c101904 */
[----:B------:R1:W-:Y:S04]  /*1380*/  @!P1 STG.E desc[UR4][R14.64+0x4], R21 ;  /* 0x000004150e009986 */ /* 0x0003e8000c101904 */
[----:B------:R-:W0:Y:S04]  /*1390*/  @!P2 LDG.E R16, desc[UR4][R10.64] ;  /* 0x000000040a10a981 */ /* 0x000e28000c1e1900 */
[----:B------:R-:W2:Y:S04]  /*13a0*/  @!P2 LDG.E R18, desc[UR4][R10.64+0x4] ;  /* 0x000004040a12a981 */ /* 0x000ea8000c1e1900 */
[----:B------:R-:W0:Y:S04]  /*13b0*/  @!P2 LDG.E R23, desc[UR4][R10.64+0x8] ;  /* 0x000008040a17a981 */ /* 0x000e28000c1e1900 */
[----:B------:R-:W2:Y:S01]  /*13c0*/  @!P2 LDG.E R29, desc[UR4][R10.64+0xc] ;  /* 0x00000c040a1da981 */ /* 0x000ea2000c1e1900 */
[----:B------:R-:W-:-:S04]  /*13d0*/  IADD3 R20, PT, PT, R9, 0x180, RZ ;  /* 0x0000018009147810 */ /* 0x000fc80007ffe0ff */
[----:B------:R-:W-:Y:S01]  /*13e0*/  ISETP.GE.AND P1, PT, R20, R0, PT ;  /* 0x000000001400720c */ /* 0x000fe20003f26270 */
[----:B------:R-:W-:-:S12]  /*13f0*/  @!P2 IMAD.WIDE R12, R22, 0x10, R4 ;  /* 0x00000010160ca825 */ /* 0x000fd800078e0204 */
[C---:B-1----:R-:W-:Y:S01]  /*1400*/  @!P1 IMAD.WIDE R14, R20.reuse, 0x10, R2 ;  /* 0x00000010140e9825 */ /* 0x042fe200078e0202 */
[----:B------:R-:W1:Y:S03]  /*1410*/  @!P1 LDC R22, c[0x0][0x38c] ;  /* 0x0000e300ff169b82 */ /* 0x000e660000000800 */
[-C--:B0-----:R-:W-:Y:S01]  /*1420*/  @!P2 FFMA R9, R23, R24.reuse, R16 ;  /* 0x000000181709a223 */ /* 0x081fe20000000010 */
[----:B--2---:R-:W-:Y:S01]  /*1430*/  @!P2 FFMA R19, R29, R24, R18 ;  /* 0x000000181d13a223 */ /* 0x004fe20000000012 */
[----:B------:R0:W-:Y:S04]  /*1440*/  @!P2 STG.E desc[UR4][R12.64+0x8], R23 ;  /* 0x000008170c00a986 */ /* 0x0001e8000c101904 */
[----:B------:R2:W-:Y:S04]  /*1450*/  @!P2 STG.E desc[UR4][R12.64+0xc], R29 ;  /* 0x00000c1d0c00a986 */ /* 0x0005e8000c101904 */
[----:B------:R2:W-:Y:S04]  /*1460*/  @!P2 STG.E desc[UR4][R12.64], R9 ;  /* 0x000000090c00a986 */ /* 0x0005e8000c101904 */
[----:B------:R2:W-:Y:S04]  /*1470*/  @!P2 STG.E desc[UR4][R12.64+0x4], R19 ;  /* 0x000004130c00a986 */ /* 0x0005e8000c101904 */
[----:B------:R-:W1:Y:S04]  /*1480*/  @!P1 LDG.E R16, desc[UR4][R14.64] ;  /* 0x000000040e109981 */ /* 0x000e68000c1e1900 */
[----:B------:R-:W0:Y:S04]  /*1490*/  @!P1 LDG.E R18, desc[UR4][R14.64+0x4] ;  /* 0x000004040e129981 */ /* 0x000e28000c1e1900 */
[----:B------:R-:W1:Y:S04]  /*14a0*/  @!P1 LDG.E R21, desc[UR4][R14.64+0x8] ;  /* 0x000008040e159981 */ /* 0x000e68000c1e1900 */
[----:B------:R-:W0:Y:S01]  /*14b0*/  @!P1 LDG.E R25, desc[UR4][R14.64+0xc] ;  /* 0x00000c040e199981 */ /* 0x000e22000c1e1900 */
[----:B------:R-:W-:-:S04]  /*14c0*/  @!P1 IMAD.WIDE R10, R20, 0x10, R4 ;  /* 0x00000010140a9825 */ /* 0x000fc800078e0204 */
[----:B------:R-:W-:Y:S02]  /*14d0*/  VIADD R8, R8, 0x4 ;  /* 0x0000000408087836 */ /* 0x000fe40000000000 */
[-C--:B-1----:R-:W-:Y:S01]  /*14e0*/  @!P1 FFMA R27, R21, R22.reuse, R16 ;  /* 0x00000016151b9223 */ /* 0x082fe20000000010 */
[----:B0-----:R-:W-:Y:S01]  /*14f0*/  @!P1 FFMA R23, R25, R22, R18 ;  /* 0x0000001619179223 */ /* 0x001fe20000000012 */
[----:B------:R2:W-:Y:S04]  /*1500*/  @!P1 STG.E desc[UR4][R10.64+0x8], R21 ;  /* 0x000008150a009986 */ /* 0x0005e8000c101904 */
[----:B------:R2:W-:Y:S04]  /*1510*/  @!P1 STG.E desc[UR4][R10.64+0xc], R25 ;  /* 0x00000c190a009986 */ /* 0x0005e8000c101904 */
[----:B------:R2:W-:Y:S04]  /*1520*/  @!P1 STG.E desc[UR4][R10.64], R27 ;  /* 0x0000001b0a009986 */ /* 0x0005e8000c101904 */
[----:B------:R2:W-:Y:S02]  /*1530*/  @!P1 STG.E desc[UR4][R10.64+0x4], R23 ;  /* 0x000004170a009986 */ /* 0x0005e4000c101904 */
.L_x_8:
[----:B------:R-:W-:Y:S05]  /*1540*/  @!P0 EXIT ;  /* 0x000000000000894d */ /* 0x000fea0003800000 */
[----:B------:R-:W-:Y:S02]  /*1550*/  ISETP.NE.AND P1, PT, R17, 0x1, PT ;  /* 0x000000011100780c */ /* 0x000fe40003f25270 */
[----:B------:R-:W-:-:S04]  /*1560*/  LOP3.LUT R6, R6, 0x1, RZ, 0xc0, !PT ;  /* 0x0000000106067812 */ /* 0x000fc800078ec0ff */
[----:B------:R-:W-:-:S07]  /*1570*/  ISETP.NE.U32.AND P0, PT, R6, 0x1, PT ;  /* 0x000000010600780c */ /* 0x000fce0003f05070 */
[----:B------:R-:W-:Y:S06]  /*1580*/  @!P1 BRA `(.L_x_9) ;  /* 0x00000000007c9947 */ /* 0x000fec0003800000 */
[----:B--2---:R-:W-:-:S04]  /*1590*/  LEA R13, R8, R7, 0x7 ;  /* 0x00000007080d7211 */ /* 0x004fc800078e38ff */
[----:B------:R-:W-:-:S13]  /*15a0*/  ISETP.GE.AND P1, PT, R13, R0, PT ;  /* 0x000000000d00720c */ /* 0x000fda0003f26270 */
[C---:B------:R-:W-:Y:S01]  /*15b0*/  @!P1 IMAD.WIDE R14, R13.reuse, 0x10, R2 ;  /* 0x000000100d0e9825 */ /* 0x040fe200078e0202 */
[----:B------:R-:W0:Y:S04]  /*15c0*/  @!P1 LDC R10, c[0x0][0x38c] ;  /* 0x0000e300ff0a9b82 */ /* 0x000e280000000800 */
[----:B------:R-:W0:Y:S04]  /*15d0*/  @!P1 LDG.E R6, desc[UR4][R14.64] ;  /* 0x000000040e069981 */ /* 0x000e28000c1e1900 */
[----:B------:R-:W2:Y:S04]  /*15e0*/  @!P1 LDG.E R9, desc[UR4][R14.64+0x4] ;  /* 0x000004040e099981 */ /* 0x000ea8000c1e1900 */
[----:B------:R-:W0:Y:S04]  /*15f0*/  @!P1 LDG.E R17, desc[UR4][R14.64+0x8] ;  /* 0x000008040e119981 */ /* 0x000e28000c1e1900 */
[----:B------:R-:W2:Y:S01]  /*1600*/  @!P1 LDG.E R16, desc[UR4][R14.64+0xc] ;  /* 0x00000c040e109981 */ /* 0x000ea2000c1e1900 */
[C---:B------:R-:W-:Y:S01]  /*1610*/  IADD3 R25, PT, PT, R13.reuse, 0x80, RZ ;  /* 0x000000800d197810 */ /* 0x040fe20007ffe0ff */
[----:B------:R-:W-:-:S03]  /*1620*/  @!P1 IMAD.WIDE R12, R13, 0x10, R4 ;  /* 0x000000100d0c9825 */ /* 0x000fc600078e0204 */
[----:B------:R-:W-:-:S13]  /*1630*/  ISETP.GE.AND P2, PT, R25, R0, PT ;  /* 0x000000001900720c */ /* 0x000fda0003f46270 */
[----:B------:R-:W1:Y:S01]  /*1640*/  @!P2 LDC R20, c[0x0][0x38c] ;  /* 0x0000e300ff14ab82 */ /* 0x000e620000000800 */
[-C--:B0-----:R-:W-:Y:S01]  /*1650*/  @!P1 FFMA R19, R17, R10.reuse, R6 ;  /* 0x0000000a11139223 */ /* 0x081fe20000000006 */
[----:B------:R0:W-:Y:S01]  /*1660*/  @!P1 STG.E desc[UR4][R12.64+0x8], R17 ;  /* 0x000008110c009986 */ /* 0x0001e2000c101904 */
[----:B--2---:R-:W-:Y:S01]  /*1670*/  @!P1 FFMA R9, R16, R10, R9 ;  /* 0x0000000a10099223 */ /* 0x004fe20000000009 */
[C---:B------:R-:W-:Y:S02]  /*1680*/  @!P2 IMAD.WIDE R10, R25.reuse, 0x10, R2 ;  /* 0x00000010190aa825 */ /* 0x040fe400078e0202 */
[----:B------:R3:W-:Y:S04]  /*1690*/  @!P1 STG.E desc[UR4][R12.64+0xc], R16 ;  /* 0x00000c100c009986 */ /* 0x0007e8000c101904 */
[----:B------:R3:W-:Y:S04]  /*16a0*/  @!P1 STG.E desc[UR4][R12.64], R19 ;  /* 0x000000130c009986 */ /* 0x0007e8000c101904 */
[----:B------:R3:W-:Y:S04]  /*16b0*/  @!P1 STG.E desc[UR4][R12.64+0x4], R9 ;  /* 0x000004090c009986 */ /* 0x0007e8000c101904 */
[----:B------:R-:W1:Y:S04]  /*16c0*/  @!P2 LDG.E R6, desc[UR4][R10.64] ;  /* 0x000000040a06a981 */ /* 0x000e68000c1e1900 */
[----:B------:R-:W0:Y:S04]  /*16d0*/  @!P2 LDG.E R18, desc[UR4][R10.64+0x4] ;  /* 0x000004040a12a981 */ /* 0x000e28000c1e1900 */
[----:B------:R-:W1:Y:S04]  /*16e0*/  @!P2 LDG.E R21, desc[UR4][R10.64+0x8] ;  /* 0x000008040a15a981 */ /* 0x000e68000c1e1900 */
[----:B------:R-:W0:Y:S01]  /*16f0*/  @!P2 LDG.E R23, desc[UR4][R10.64+0xc] ;  /* 0x00000c040a17a981 */ /* 0x000e22000c1e1900 */
[----:B------:R-:W-:Y:S01]  /*1700*/  @!P2 IMAD.WIDE R14, R25, 0x10, R4 ;  /* 0x00000010190ea825 */ /* 0x000fe200078e0204 */
[----:B------:R-:W-:-:S03]  /*1710*/  IADD3 R8, PT, PT, R8, 0x2, RZ ;  /* 0x0000000208087810 */ /* 0x000fc60007ffe0ff */
[-C--:B-1----:R-:W-:Y:S01]  /*1720*/  @!P2 FFMA R25, R21, R20.reuse, R6 ;  /* 0x000000141519a223 */ /* 0x082fe20000000006 */
[----:B------:R3:W-:Y:S01]  /*1730*/  @!P2 STG.E desc[UR4][R14.64+0x8], R21 ;  /* 0x000008150e00a986 */ /* 0x0007e2000c101904 */
[----:B0-----:R-:W-:-:S03]  /*1740*/  @!P2 FFMA R17, R23, R20, R18 ;  /* 0x000000141711a223 */ /* 0x001fc60000000012 */
[----:B------:R3:W-:Y:S04]  /*1750*/  @!P2 STG.E desc[UR4][R14.64+0xc], R23 ;  /* 0x00000c170e00a986 */ /* 0x0007e8000c101904 */
[----:B------:R3:W-:Y:S04]  /*1760*/  @!P2 STG.E desc[UR4][R14.64], R25 ;  /* 0x000000190e00a986 */ /* 0x0007e8000c101904 */
[----:B------:R3:W-:Y:S02]  /*1770*/  @!P2 STG.E desc[UR4][R14.64+0x4], R17 ;  /* 0x000004110e00a986 */ /* 0x0007e4000c101904 */
.L_x_9:
[----:B------:R-:W-:Y:S05]  /*1780*/  @P0 EXIT ;  /* 0x000000000000094d */ /* 0x000fea0003800000 */
[----:B--2---:R-:W-:-:S04]  /*1790*/  LEA R11, R8, R7, 0x7 ;  /* 0x00000007080b7211 */ /* 0x004fc800078e38ff */
[----:B------:R-:W-:-:S13]  /*17a0*/  ISETP.GE.AND P0, PT, R11, R0, PT ;  /* 0x000000000b00720c */ /* 0x000fda0003f06270 */
[----:B------:R-:W-:Y:S05]  /*17b0*/  @P0 EXIT ;  /* 0x000000000000094d */ /* 0x000fea0003800000 */
[C---:B------:R-:W-:Y:S01]  /*17c0*/  IMAD.WIDE R2, R11.reuse, 0x10, R2 ;  /* 0x000000100b027825 */ /* 0x040fe200078e0202 */
[----:B------:R-:W0:Y:S04]  /*17d0*/  LDCU UR6, c[0x0][0x38c] ;  /* 0x00007180ff0677ac */ /* 0x000e280008000800 */
[----:B------:R-:W0:Y:S04]  /*17e0*/  LDG.E R0, desc[UR4][R2.64] ;  /* 0x0000000402007981 */ /* 0x000e28000c1e1900 */
[----:B------:R-:W2:Y:S04]  /*17f0*/  LDG.E R6, desc[UR4][R2.64+0x4] ;  /* 0x0000040402067981 */ /* 0x000ea8000c1e1900 */
[----:B------:R-:W0:Y:S04]  /*1800*/  LDG.E R7, desc[UR4][R2.64+0x8] ;  /* 0x0000080402077981 */ /* 0x000e28000c1e1900 */
[----:B---3--:R-:W2:Y:S01]  /*1810*/  LDG.E R9, desc[UR4][R2.64+0xc] ;  /* 0x00000c0402097981 */ /* 0x008ea2000c1e1900 */
[----:B------:R-:W-:-:S04]  /*1820*/  IMAD.WIDE R4, R11, 0x10, R4 ;  /* 0x000000100b047825 */ /* 0x000fc800078e0204 */
[----:B0-----:R-:W-:Y:S01]  /*1830*/  FFMA R11, R7, UR6, R0 ;  /* 0x00000006070b7c23 */ /* 0x001fe20008000000 */
[----:B------:R-:W-:Y:S01]  /*1840*/  STG.E desc[UR4][R4.64+0x8], R7 ;  /* 0x0000080704007986 */ /* 0x000fe2000c101904 */
[----:B--2---:R-:W-:-:S03]  /*1850*/  FFMA R13, R9, UR6, R6 ;  /* 0x00000006090d7c23 */ /* 0x004fc60008000006 */
[----:B------:R-:W-:Y:S04]  /*1860*/  STG.E desc[UR4][R4.64+0xc], R9 ;  /* 0x00000c0904007986 */ /* 0x000fe8000c101904 */
[----:B------:R-:W-:Y:S04]  /*1870*/  STG.E desc[UR4][R4.64], R11 ;  /* 0x0000000b04007986 */ /* 0x000fe8000c101904 */
[----:B------:R-:W-:Y:S01]  /*1880*/  STG.E desc[UR4][R4.64+0x4], R13 ;  /* 0x0000040d04007986 */ /* 0x000fe2000c101904 */
[----:B------:R-:W-:Y:S05]  /*1890*/  EXIT ;  /* 0x000000000000794d */ /* 0x000fea0003800000 */
.L_x_3:
[----:B------:R-:W-:-:S13]  /*18a0*/  ISETP.GE.AND P0, PT, R6, 0x1, PT ;  /* 0x000000010600780c */ /* 0x000fda0003f06270 */
[----:B------:R-:W-:Y:S05]  /*18b0*/  @!P0 EXIT ;  /* 0x000000000000894d */ /* 0x000fea0003800000 */
[C---:B------:R-:W-:Y:S02]  /*18c0*/  ISETP.GE.U32.AND P1, PT, R6.reuse, 0x8, PT ;  /* 0x000000080600780c */ /* 0x040fe40003f26070 */
[----:B------:R-:W-:Y:S02]  /*18d0*/  LOP3.LUT R23, R6, 0x7, RZ, 0xc0, !PT ;  /* 0x0000000706177812 */ /* 0x000fe400078ec0ff */
[----:B------:R-:W-:Y:S02]  /*18e0*/  MOV R0, RZ ;  /* 0x000000ff00007202 */ /* 0x000fe40000000f00 */
[----:B------:R-:W-:-:S07]  /*18f0*/  ISETP.NE.AND P0, PT, R23, RZ, PT ;  /* 0x000000ff1700720c */ /* 0x000fce0003f05270 */
[----:B------:R-:W-:Y:S06]  /*1900*/  @!P1 BRA `(.L_x_10) ;  /* 0x0000000400949947 */ /* 0x000fec0003800000 */
[C---:B------:R-:W-:Y:S01]  /*1910*/  IMAD.WIDE.U32 R20, R7.reuse, 0x10, R8 ;  /* 0x0000001007147825 */ /* 0x040fe200078e0008 */
[----:B------:R-:W-:Y:S01]  /*1920*/  LOP3.LUT R0, R6, 0x7ffffff8, RZ, 0xc0, !PT ;  /* 0x7ffffff806007812 */ /* 0x000fe200078ec0ff */
[----:B------:R-:W0:Y:S01]  /*1930*/  LDCU UR6, c[0x0][0x38c] ;  /* 0x00007180ff0677ac */ /* 0x000e220008000800 */
[----:B------:R-:W-:Y:S02]  /*1940*/  IADD3 R19, PT, PT, R7, 0x80, RZ ;  /* 0x0000008007137810 */ /* 0x000fe40007ffe0ff */
[----:B------:R-:W-:Y:S02]  /*1950*/  LOP3.LUT R18, R20, 0xc, RZ, 0xfc, !PT ;  /* 0x0000000c14127812 */ /* 0x000fe400078efcff */
[----:B------:R-:W-:-:S07]  /*1960*/  IADD3 R20, PT, PT, -R0, RZ, RZ ;  /* 0x000000ff00147210 */ /* 0x000fce0007ffe1ff */
.L_x_11:
[----:B---3--:R-:W-:-:S04]  /*1970*/  IADD3 R16, P1, PT, R18, UR10, RZ ;  /* 0x0000000a12107c10 */ /* 0x008fc8000ff3e0ff */
[----:B------:R-:W-:-:S05]  /*1980*/  IADD3.X R17, PT, PT, R21, UR11, RZ, P1, !PT ;  /* 0x0000000b15117c10 */ /* 0x000fca0008ffe4ff */
[----:B------:R-:W0:Y:S04]  /*1990*/  LDG.E R11, desc[UR4][R16.64+-0xc] ;  /* 0xfffff404100b7981 */ /* 0x000e28000c1e1900 */
[----:B------:R-:W2:Y:S04]  /*19a0*/  LDG.E R22, desc[UR4][R16.64+-0x8] ;  /* 0xfffff80410167981 */ /* 0x000ea8000c1e1900 */
[----:B------:R-:W0:Y:S04]  /*19b0*/  LDG.E R24, desc[UR4][R16.64+-0x4] ;  /* 0xfffffc0410187981 */ /* 0x000e28000c1e1900 */
[----:B------:R-:W2:Y:S01]  /*19c0*/  LDG.E R25, desc[UR4][R16.64] ;  /* 0x0000000410197981 */ /* 0x000ea2000c1e1900 */
[----:B------:R-:W-:Y:S01]  /*19d0*/  IADD3 R12, P1, PT, R18, UR8, RZ ;  /* 0x00000008120c7c10 */ /* 0x000fe2000ff3e0ff */
[----:B------:R-:W-:-:S03]  /*19e0*/  IMAD.WIDE R14, R19, 0x10, R8 ;  /* 0x00000010130e7825 */ /* 0x000fc600078e0208 */
[----:B------:R-:W-:Y:S02]  /*19f0*/  IADD3.X R13, PT, PT, R21, UR9, RZ, P1, !PT ;  /* 0x00000009150d7c10 */ /* 0x000fe40008ffe4ff */
[----:B------:R-:W-:Y:S01]  /*1a00*/  IADD3 R10, P1, PT, R14, UR10, RZ ;  /* 0x0000000a0e0a7c10 */ /* 0x000fe2000ff3e0ff */
[----:B0-----:R-:W-:-:S03]  /*1a10*/  FFMA R27, R24, UR6, R11 ;  /* 0x00000006181b7c23 */ /* 0x001fc6000800000b */
[----:B------:R-:W-:Y:S01]  /*1a20*/  IADD3.X R11, PT, PT, R15, UR11, RZ, P1, !PT ;  /* 0x0000000b0f0b7c10 */ /* 0x000fe20008ffe4ff */
[----:B------:R-:W-:Y:S01]  /*1a30*/  STG.E desc[UR4][R12.64+-0x4], R24 ;  /* 0xfffffc180c007986 */ /* 0x000fe2000c101904 */
[----:B--2---:R-:W-:-:S03]  /*1a40*/  FFMA R29, R25, UR6, R22 ;  /* 0x00000006191d7c23 */ /* 0x004fc60008000016 */
[----:B------:R-:W-:Y:S04]  /*1a50*/  STG.E desc[UR4][R12.64], R25 ;  /* 0x000000190c007986 */ /* 0x000fe8000c101904 */
[----:B------:R-:W-:Y:S04]  /*1a60*/  STG.E desc[UR4][R12.64+-0xc], R27 ;  /* 0xfffff41b0c007986 */ /* 0x000fe8000c101904 */
[----:B------:R0:W-:Y:S04]  /*1a70*/  STG.E desc[UR4][R12.64+-0x8], R29 ;  /* 0xfffff81d0c007986 */ /* 0x0001e8000c101904 */
[----:B------:R-:W2:Y:S04]  /*1a80*/  LDG.E R16, desc[UR4][R10.64] ;  /* 0x000000040a107981 */ /* 0x000ea8000c1e1900 */
[----:B------:R-:W2:Y:S04]  /*1a90*/  LDG.E R22, desc[UR4][R10.64+0x8] ;  /* 0x000008040a167981 */ /* 0x000ea8000c1e1900 */
[----:B------:R-:W3:Y:S04]  /*1aa0*/  LDG.E R17, desc[UR4][R10.64+0x4] ;  /* 0x000004040a117981 */ /* 0x000ee8000c1e1900 */
[----:B------:R-:W3:Y:S01]  /*1ab0*/  LDG.E R26, desc[UR4][R10.64+0xc] ;  /* 0x00000c040a1a7981 */ /* 0x000ee2000c1e1900 */
[----:B------:R-:W-:-:S04]  /*1ac0*/  IADD3 R14, P1, PT, R14, UR8, RZ ;  /* 0x000000080e0e7c10 */ /* 0x000fc8000ff3e0ff */
[----:B------:R-:W-:Y:S01]  /*1ad0*/  IADD3.X R15, PT, PT, R15, UR9, RZ, P1, !PT ;  /* 0x000000090f0f7c10 */ /* 0x000fe20008ffe4ff */
[----:B--2---:R-:W-:-:S04]  /*1ae0*/  FFMA R16, R22, UR6, R16 ;  /* 0x0000000616107c23 */ /* 0x004fc80008000010 */
[----:B------:R-:W-:Y:S04]  /*1af0*/  STG.E desc[UR4][R14.64+0x8], R22 ;  /* 0x000008160e007986 */ /* 0x000fe8000c101904 */
[----:B------:R-:W-:Y:S01]  /*1b00*/  STG.E desc[UR4][R14.64], R16 ;  /* 0x000000100e007986 */ /* 0x000fe2000c101904 */
[----:B---3--:R-:W-:-:S03]  /*1b10*/  FFMA R17, R26, UR6, R17 ;  /* 0x000000061a117c23 */ /* 0x008fc60008000011 */
[----:B------:R-:W-:Y:S04]  /*1b20*/  STG.E desc[UR4][R14.64+0xc], R26 ;  /* 0x00000c1a0e007986 */ /* 0x000fe8000c101904 */
[----:B------:R1:W-:Y:S04]  /*1b30*/  STG.E desc[UR4][R14.64+0x4], R17 ;  /* 0x000004110e007986 */ /* 0x0003e8000c101904 */
[----:B0-----:R-:W2:Y:S04]  /*1b40*/  LDG.E R12, desc[UR4][R10.64+0x800] ;  /* 0x000800040a0c7981 */ /* 0x001ea8000c1e1900 */
[----:B------:R-:W2:Y:S04]  /*1b50*/  LDG.E R25, desc[UR4][R10.64+0x808] ;  /* 0x000808040a197981 */ /* 0x000ea8000c1e1900 */
[----:B------:R-:W3:Y:S04]  /*1b60*/  LDG.E R13, desc[UR4][R10.64+0x804] ;  /* 0x000804040a0d7981 */ /* 0x000ee8000c1e1900 */
[----:B------:R-:W3:Y:S01]  /*1b70*/  LDG.E R24, desc[UR4][R10.64+0x80c] ;  /* 0x00080c040a187981 */ /* 0x000ee2000c1e1900 */
[----:B--2---:R-:W-:-:S03]  /*1b80*/  FFMA R27, R25, UR6, R12 ;  /* 0x00000006191b7c23 */ /* 0x004fc6000800000c */
[----:B------:R-:W-:Y:S04]  /*1b90*/  STG.E desc[UR4][R14.64+0x808], R25 ;  /* 0x000808190e007986 */ /* 0x000fe8000c101904 */
[----:B------:R-:W-:Y:S01]  /*1ba0*/  STG.E desc[UR4][R14.64+0x800], R27 ;  /* 0x0008001b0e007986 */ /* 0x000fe2000c101904 */
[----:B---3--:R-:W-:-:S03]  /*1bb0*/  FFMA R13, R24, UR6, R13 ;  /* 0x00000006180d7c23 */ /* 0x008fc6000800000d */
[----:B------:R-:W-:Y:S04]  /*1bc0*/  STG.E desc[UR4][R14.64+0x80c], R24 ;  /* 0x00080c180e007986 */ /* 0x000fe8000c101904 */
[----:B------:R0:W-:Y:S04]  /*1bd0*/  STG.E desc[UR4][R14.64+0x804], R13 ;  /* 0x0008040d0e007986 */ /* 0x0001e8000c101904 */
[----:B------:R-:W2:Y:S04]  /*1be0*/  LDG.E R12, desc[UR4][R10.64+0x1000] ;  /* 0x001000040a0c7981 */ /* 0x000ea8000c1e1900 */
[----:B-1----:R-:W2:Y:S04]  /*1bf0*/  LDG.E R17, desc[UR4][R10.64+0x1008] ;  /* 0x001008040a117981 */ /* 0x002ea8000c1e1900 */
[----:B------:R-:W3:Y:S04]  /*1c00*/  LDG.E R16, desc[UR4][R10.64+0x1004] ;  /* 0x001004040a107981 */ /* 0x000ee8000c1e1900 */
[----:B------:R-:W3:Y:S01]  /*1c10*/  LDG.E R29, desc[UR4][R10.64+0x100c] ;  /* 0x00100c040a1d7981 */ /* 0x000ee2000c1e1900 */
[----:B--2---:R-:W-:-:S03]  /*1c20*/  FFMA R12, R17, UR6, R12 ;  /* 0x00000006110c7c23 */ /* 0x004fc6000800000c */
[----:B------:R-:W-:Y:S04]  /*1c30*/  STG.E desc[UR4][R14.64+0x1008], R17 ;  /* 0x001008110e007986 */ /* 0x000fe8000c101904 */
[----:B------:R1:W-:Y:S01]  /*1c40*/  STG.E desc[UR4][R14.64+0x1000], R12 ;  /* 0x0010000c0e007986 */ /* 0x0003e2000c101904 */
[----:B---3--:R-:W-:-:S03]  /*1c50*/  FFMA R16, R29, UR6, R16 ;  /* 0x000000061d107c23 */ /* 0x008fc60008000010 */
[----:B------:R-:W-:Y:S04]  /*1c60*/  STG.E desc[UR4][R14.64+0x100c], R29 ;  /* 0x00100c1d0e007986 */ /* 0x000fe8000c101904 */
[----:B------:R2:W-:Y:S04]  /*1c70*/  STG.E desc[UR4][R14.64+0x1004], R16 ;  /* 0x001004100e007986 */ /* 0x0005e8000c101904 */
[----:B0-----:R-:W3:Y:S04]  /*1c80*/  LDG.E R13, desc[UR4][R10.64+0x1800] ;  /* 0x001800040a0d7981 */ /* 0x001ee8000c1e1900 */
[----:B------:R-:W3:Y:S04]  /*1c90*/  LDG.E R24, desc[UR4][R10.64+0x1808] ;  /* 0x001808040a187981 */ /* 0x000ee8000c1e1900 */
[----:B------:R-:W4:Y:S04]  /*1ca0*/  LDG.E R22, desc[UR4][R10.64+0x1804] ;  /* 0x001804040a167981 */ /* 0x000f28000c1e1900 */
[----:B------:R-:W4:Y:S01]  /*1cb0*/  LDG.E R25, desc[UR4][R10.64+0x180c] ;  /* 0x00180c040a197981 */ /* 0x000f22000c1e1900 */
[----:B---3--:R-:W-:-:S03]  /*1cc0*/  FFMA R13, R24, UR6, R13 ;  /* 0x00000006180d7c23 */ /* 0x008fc6000800000d */
[----:B------:R-:W-:Y:S04]  /*1cd0*/  STG.E desc[UR4][R14.64+0x1808], R24 ;  /* 0x001808180e007986 */ /* 0x000fe8000c101904 */
[----:B------:R0:W-:Y:S01]  /*1ce0*/  STG.E desc[UR4][R14.64+0x1800], R13 ;  /* 0x0018000d0e007986 */ /* 0x0001e2000c101904 */
[----:B----4-:R-:W-:-:S03]  /*1cf0*/  FFMA R27, R25, UR6, R22 ;  /* 0x00000006191b7c23 */ /* 0x010fc60008000016 */
[----:B------:R3:W-:Y:S04]  /*1d00*/  STG.E desc[UR4][R14.64+0x180c], R25 ;  /* 0x00180c190e007986 */ /* 0x0007e8000c101904 */
[----:B------:R4:W-:Y:S04]  /*1d10*/  STG.E desc[UR4][R14.64+0x1804], R27 ;  /* 0x0018041b0e007986 */ /* 0x0009e8000c101904 */
[----:B-1----:R-:W5:Y:S04]  /*1d20*/  LDG.E R12, desc[UR4][R10.64+0x2000] ;  /* 0x002000040a0c7981 */ /* 0x002f68000c1e1900 */
[----:B------:R-:W5:Y:S04]  /*1d30*/  LDG.E R17, desc[UR4][R10.64+0x2008] ;  /* 0x002008040a117981 */ /* 0x000f68000c1e1900 */
[----:B--2---:R-:W2:Y:S04]  /*1d40*/  LDG.E R16, desc[UR4][R10.64+0x2004] ;  /* 0x002004040a107981 */ /* 0x004ea8000c1e1900 */
[----:B------:R-:W2:Y:S01]  /*1d50*/  LDG.E R29, desc[UR4][R10.64+0x200c] ;  /* 0x00200c040a1d7981 */ /* 0x000ea2000c1e1900 */
[----:B-----5:R-:W-:-:S03]  /*1d60*/  FFMA R12, R17, UR6, R12 ;  /* 0x00000006110c7c23 */ /* 0x020fc6000800000c */
[----:B------:R-:W-:Y:S04]  /*1d70*/  STG.E desc[UR4][R14.64+0x2008], R17 ;  /* 0x002008110e007986 */ /* 0x000fe8000c101904 */
[----:B------:R1:W-:Y:S01]  /*1d80*/  STG.E desc[UR4][R14.64+0x2000], R12 ;  /* 0x0020000c0e007986 */ /* 0x0003e2000c101904 */
[----:B--2---:R-:W-:-:S03]  /*1d90*/  FFMA R16, R29, UR6, R16 ;  /* 0x000000061d107c23 */ /* 0x004fc60008000010 */
[----:B------:R-:W-:Y:S04]  /*1da0*/  STG.E desc[UR4][R14.64+0x200c], R29 ;  /* 0x00200c1d0e007986 */ /* 0x000fe8000c101904 */
[----:B------:R2:W-:Y:S04]  /*1db0*/  STG.E desc[UR4][R14.64+0x2004], R16 ;  /* 0x002004100e007986 */ /* 0x0005e8000c101904 */
[----:B0-----:R-:W5:Y:S04]  /*1dc0*/  LDG.E R13, desc[UR4][R10.64+0x2800] ;  /* 0x002800040a0d7981 */ /* 0x001f68000c1e1900 */
[----:B------:R-:W5:Y:S04]  /*1dd0*/  LDG.E R24, desc[UR4][R10.64+0x2808] ;  /* 0x002808040a187981 */ /* 0x000f68000c1e1900 */
[----:B------:R-:W4:Y:S04]  /*1de0*/  LDG.E R22, desc[UR4][R10.64+0x2804] ;  /* 0x002804040a167981 */ /* 0x000f28000c1e1900 */
[----:B---3--:R-:W4:Y:S01]  /*1df0*/  LDG.E R25, desc[UR4][R10.64+0x280c] ;  /* 0x00280c040a197981 */ /* 0x008f22000c1e1900 */
[----:B-----5:R-:W-:-:S03]  /*1e00*/  FFMA R13, R24, UR6, R13 ;  /* 0x00000006180d7c23 */ /* 0x020fc6000800000d */
[----:B------:R3:W-:Y:S04]  /*1e10*/  STG.E desc[UR4][R14.64+0x2808], R24 ;  /* 0x002808180e007986 */ /* 0x0007e8000c101904 */
[----:B------:R3:W-:Y:S01]  /*1e20*/  STG.E desc[UR4][R14.64+0x2800], R13 ;  /* 0x0028000d0e007986 */ /* 0x0007e2000c101904 */
[----:B----4-:R-:W-:-:S03]  /*1e30*/  FFMA R27, R25, UR6, R22 ;  /* 0x00000006191b7c23 */ /* 0x010fc60008000016 */
[----:B------:R3:W-:Y:S04]  /*1e40*/  STG.E desc[UR4][R14.64+0x280c], R25 ;  /* 0x00280c190e007986 */ /* 0x0007e8000c101904 */
[----:B------:R3:W-:Y:S04]  /*1e50*/  STG.E desc[UR4][R14.64+0x2804], R27 ;  /* 0x0028041b0e007986 */ /* 0x0007e8000c101904 */
[----:B-1----:R-:W4:Y:S04]  /*1e60*/  LDG.E R12, desc[UR4][R10.64+0x3000] ;  /* 0x003000040a0c7981 */ /* 0x002f28000c1e1900 */
[----:B--2---:R-:W2:Y:S04]  /*1e70*/  LDG.E R16, desc[UR4][R10.64+0x3004] ;  /* 0x003004040a107981 */ /* 0x004ea8000c1e1900 */
[----:B------:R-:W4:Y:S04]  /*1e80*/  LDG.E R17, desc[UR4][R10.64+0x3008] ;  /* 0x003008040a117981 */ /* 0x000f28000c1e1900 */
[----:B------:R-:W2:Y:S01]  /*1e90*/  LDG.E R29, desc[UR4][R10.64+0x300c] ;  /* 0x00300c040a1d7981 */ /* 0x000ea2000c1e1900 */
[----:B------:R-:W-:Y:S01]  /*1ea0*/  VIADD R20, R20, 0x8 ;  /* 0x0000000814147836 */ /* 0x000fe20000000000 */
[----:B------:R-:W-:-:S02]  /*1eb0*/  IADD3 R18, P2, PT, R18, 0x4000, RZ ;  /* 0x0000400012127810 */ /* 0x000fc40007f5e0ff */
[----:B------:R-:W-:Y:S02]  /*1ec0*/  IADD3 R19, PT, PT, R19, 0x400, RZ ;  /* 0x0000040013137810 */ /* 0x000fe40007ffe0ff */
[----:B------:R-:W-:Y:S02]  /*1ed0*/  ISETP.NE.AND P1, PT, R20, RZ, PT ;  /* 0x000000ff1400720c */ /* 0x000fe40003f25270 */
[----:B------:R-:W-:Y:S01]  /*1ee0*/  IADD3.X R21, PT, PT, RZ, R21, RZ, P2, !PT ;  /* 0x00000015ff157210 */ /* 0x000fe200017fe4ff */
[----:B----4-:R-:W-:Y:S01]  /*1ef0*/  FFMA R12, R17, UR6, R12 ;  /* 0x00000006110c7c23 */ /* 0x010fe2000800000c */
[----:B------:R3:W-:Y:S01]  /*1f00*/  STG.E desc[UR4][R14.64+0x3008], R17 ;  /* 0x003008110e007986 */ /* 0x0007e2000c101904 */
[----:B--2---:R-:W-:-:S03]  /*1f10*/  FFMA R16, R29, UR6, R16 ;  /* 0x000000061d107c23 */ /* 0x004fc60008000010 */
[----:B------:R3:W-:Y:S04]  /*1f20*/  STG.E desc[UR4][R14.64+0x300c], R29 ;  /* 0x00300c1d0e007986 */ /* 0x0007e8000c101904 */
[----:B------:R3:W-:Y:S04]  /*1f30*/  STG.E desc[UR4][R14.64+0x3000], R12 ;  /* 0x0030000c0e007986 */ /* 0x0007e8000c101904 */
[----:B------:R3:W-:Y:S01]  /*1f40*/  STG.E desc[UR4][R14.64+0x3004], R16 ;  /* 0x003004100e007986 */ /* 0x0007e2000c101904 */
[----:B------:R-:W-:Y:S05]  /*1f50*/  @P1 BRA `(.L_x_11) ;  /* 0xfffffff800841947 */ /* 0x000fea000383ffff */
.L_x_10:
[----:B------:R-:W-:Y:S05]  /*1f60*/  @!P0 EXIT ;  /* 0x000000000000894d */ /* 0x000fea0003800000 */
[----:B------:R-:W-:Y:S02]  /*1f70*/  ISETP.GE.U32.AND P0, PT, R23, 0x4, PT ;  /* 0x000000041700780c */ /* 0x000fe40003f06070 */
[----:B------:R-:W-:-:S04]  /*1f80*/  LOP3.LUT R18, R6, 0x3, RZ, 0xc0, !PT ;  /* 0x0000000306127812 */ /* 0x000fc800078ec0ff */
[----:B------:R-:W-:-:S07]  /*1f90*/  ISETP.NE.AND P1, PT, R18, RZ, PT ;  /* 0x000000ff1200720c */ /* 0x000fce0003f25270 */
[----:B------:R-:W-:Y:S06]  /*1fa0*/  @!P0 BRA `(.L_x_12) ;  /* 0x0000000000b48947 */ /* 0x000fec0003800000 */
[----:B------:R-:W-:Y:S01]  /*1fb0*/  LEA R11, R0, R7, 0x7 ;  /* 0x00000007000b7211 */ /* 0x000fe200078e38ff */
[----:B------:R-:W0:Y:S04]  /*1fc0*/  LDCU UR6, c[0x0][0x38c] ;  /* 0x00007180ff0677ac */ /* 0x000e280008000800 */
[----:B------:R-:W-:-:S05]  /*1fd0*/  IMAD.WIDE R8, R11, 0x10, R2 ;  /* 0x000000100b087825 */ /* 0x000fca00078e0202 */
[----:B---3--:R-:W0:Y:S04]  /*1fe0*/  LDG.E R12, desc[UR4][R8.64] ;  /* 0x00000004080c7981 */ /* 0x008e28000c1e1900 */
[----:B------:R-:W0:Y:S04]  /*1ff0*/  LDG.E R15, desc[UR4][R8.64+0x8] ;  /* 0x00000804080f7981 */ /* 0x000e28000c1e1900 */
[----:B------:R-:W2:Y:S04]  /*2000*/  LDG.E R13, desc[UR4][R8.64+0x4] ;  /* 0x00000404080d7981 */ /* 0x000ea8000c1e1900 */
[----:B------:R-:W2:Y:S01]  /*2010*/  LDG.E R14, desc[UR4][R8.64+0xc] ;  /* 0x00000c04080e7981 */ /* 0x000ea2000c1e1900 */
[----:B------:R-:W-:-:S04]  /*2020*/  IMAD.WIDE R10, R11, 0x10, R4 ;  /* 0x000000100b0a7825 */ /* 0x000fc800078e0204 */
[----:B0-----:R-:W-:Y:S01]  /*2030*/  FFMA R17, R15, UR6, R12 ;  /* 0x000000060f117c23 */ /* 0x001fe2000800000c */
[----:B------:R0:W-:Y:S04]  /*2040*/  STG.E desc[UR4][R10.64+0x8], R15 ;  /* 0x0000080f0a007986 */ /* 0x0001e8000c101904 */
[----:B------:R-:W-:Y:S01]  /*2050*/  STG.E desc[UR4][R10.64], R17 ;  /* 0x000000110a007986 */ /* 0x000fe2000c101904 */
[----:B--2---:R-:W-:-:S03]  /*2060*/  FFMA R13, R14, UR6, R13 ;  /* 0x000000060e0d7c23 */ /* 0x004fc6000800000d */
[----:B------:R-:W-:Y:S04]  /*2070*/  STG.E desc[UR4][R10.64+0xc], R14 ;  /* 0x00000c0e0a007986 */ /* 0x000fe8000c101904 */
[----:B------:R1:W-:Y:S04]  /*2080*/  STG.E desc[UR4][R10.64+0x4], R13 ;  /* 0x0000040d0a007986 */ /* 0x0003e8000c101904 */
[----:B------:R-:W2:Y:S04]  /*2090*/  LDG.E R12, desc[UR4][R8.64+0x800] ;  /* 0x00080004080c7981 */ /* 0x000ea8000c1e1900 */
[----:B------:R-:W2:Y:S04]  /*20a0*/  LDG.E R19, desc[UR4][R8.64+0x808] ;  /* 0x0008080408137981 */ /* 0x000ea8000c1e1900 */
[----:B------:R-:W3:Y:S04]  /*20b0*/  LDG.E R16, desc[UR4][R8.64+0x804] ;  /* 0x0008040408107981 */ /* 0x000ee8000c1e1900 */
[----:B------:R-:W3:Y:S01]  /*20c0*/  LDG.E R21, desc[UR4][R8.64+0x80c] ;  /* 0x00080c0408157981 */ /* 0x000ee2000c1e1900 */
[----:B--2---:R-:W-:-:S03]  /*20d0*/  FFMA R23, R19, UR6, R12 ;  /* 0x0000000613177c23 */ /* 0x004fc6000800000c */
[----:B------:R2:W-:Y:S04]  /*20e0*/  STG.E desc[UR4][R10.64+0x808], R19 ;  /* 0x000808130a007986 */ /* 0x0005e8000c101904 */
[----:B------:R-:W-:Y:S01]  /*20f0*/  STG.E desc[UR4][R10.64+0x800], R23 ;  /* 0x000800170a007986 */ /* 0x000fe2000c101904 */
[----:B---3--:R-:W-:-:S03]  /*2100*/  FFMA R25, R21, UR6, R16 ;  /* 0x0000000615197c23 */ /* 0x008fc60008000010 */
[----:B------:R3:W-:Y:S04]  /*2110*/  STG.E desc[UR4][R10.64+0x80c], R21 ;  /* 0x00080c150a007986 */ /* 0x0007e8000c101904 */
[----:B------:R4:W-:Y:S04]  /*2120*/  STG.E desc[UR4][R10.64+0x804], R25 ;  /* 0x000804190a007986 */ /* 0x0009e8000c101904 */
[----:B------:R-:W5:Y:S04]  /*2130*/  LDG.E R12, desc[UR4][R8.64+0x1000] ;  /* 0x00100004080c7981 */ /* 0x000f68000c1e1900 */
[----:B0-----:R-:W5:Y:S04]  /*2140*/  LDG.E R15, desc[UR4][R8.64+0x1008] ;  /* 0x00100804080f7981 */ /* 0x001f68000c1e1900 */
[----:B-1----:R-:W2:Y:S04]  /*2150*/  LDG.E R13, desc[UR4][R8.64+0x1004] ;  /* 0x00100404080d7981 */ /* 0x002ea8000c1e1900 */
[----:B------:R-:W2:Y:S01]  /*2160*/  LDG.E R14, desc[UR4][R8.64+0x100c] ;  /* 0x00100c04080e7981 */ /* 0x000ea2000c1e1900 */
[----:B-----5:R-:W-:-:S03]  /*2170*/  FFMA R17, R15, UR6, R12 ;  /* 0x000000060f117c23 */ /* 0x020fc6000800000c */
[----:B------:R0:W-:Y:S04]  /*2180*/  STG.E desc[UR4][R10.64+0x1008], R15 ;  /* 0x0010080f0a007986 */ /* 0x0001e8000c101904 */
[----:B------:R0:W-:Y:S01]  /*2190*/  STG.E desc[UR4][R10.64+0x1000], R17 ;  /* 0x001000110a007986 */ /* 0x0001e2000c101904 */
[----:B--2---:R-:W-:-:S03]  /*21a0*/  FFMA R13, R14, UR6, R13 ;  /* 0x000000060e0d7c23 */ /* 0x004fc6000800000d */
[----:B------:R0:W-:Y:S04]  /*21b0*/  STG.E desc[UR4][R10.64+0x100c], R14 ;  /* 0x00100c0e0a007986 */ /* 0x0001e8000c101904 */
[----:B------:R0:W-:Y:S04]  /*21c0*/  STG.E desc[UR4][R10.64+0x1004], R13 ;  /* 0x0010040d0a007986 */ /* 0x0001e8000c101904 */
[----:B------:R-:W2:Y:S04]  /*21d0*/  LDG.E R12, desc[UR4][R8.64+0x1800] ;  /* 0x00180004080c7981 */ /* 0x000ea8000c1e1900 */
[----:B------:R-:W4:Y:S04]  /*21e0*/  LDG.E R16, desc[UR4][R8.64+0x1804] ;  /* 0x0018040408107981 */ /* 0x000f28000c1e1900 */
[----:B------:R-:W2:Y:S04]  /*21f0*/  LDG.E R19, desc[UR4][R8.64+0x1808] ;  /* 0x0018080408137981 */ /* 0x000ea8000c1e1900 */
[----:B---3--:R-:W4:Y:S01]  /*2200*/  LDG.E R21, desc[UR4][R8.64+0x180c] ;  /* 0x00180c0408157981 */ /* 0x008f22000c1e1900 */
[----:B------:R-:W-:Y:S01]  /*2210*/  IADD3 R0, PT, PT, R0, 0x4, RZ ;  /* 0x0000000400007810 */ /* 0x000fe20007ffe0ff */
[----:B--2---:R-:W-:-:S02]  /*2220*/  FFMA R23, R19, UR6, R12 ;  /* 0x0000000613177c23 */ /* 0x004fc4000800000c */
[----:B------:R0:W-:Y:S01]  /*2230*/  STG.E desc[UR4][R10.64+0x1808], R19 ;  /* 0x001808130a007986 */ /* 0x0001e2000c101904 */
[----:B----4-:R-:W-:-:S03]  /*2240*/  FFMA R25, R21, UR6, R16 ;  /* 0x0000000615197c23 */ /* 0x010fc60008000010 */
[----:B------:R0:W-:Y:S04]  /*2250*/  STG.E desc[UR4][R10.64+0x180c], R21 ;  /* 0x00180c150a007986 */ /* 0x0001e8000c101904 */
[----:B------:R0:W-:Y:S04]  /*2260*/  STG.E desc[UR4][R10.64+0x1800], R23 ;  /* 0x001800170a007986 */ /* 0x0001e8000c101904 */
[----:B------:R0:W-:Y:S02]  /*2270*/  STG.E desc[UR4][R10.64+0x1804], R25 ;  /* 0x001804190a007986 */ /* 0x0001e4000c101904 */
.L_x_12:
[----:B------:R-:W-:Y:S05]  /*2280*/  @!P1 EXIT ;  /* 0x000000000000994d */ /* 0x000fea0003800000 */
[----:B------:R-:W-:Y:S02]  /*2290*/  ISETP.NE.AND P0, PT, R18, 0x1, PT ;  /* 0x000000011200780c */ /* 0x000fe40003f05270 */
[----:B------:R-:W-:-:S04]  /*22a0*/  LOP3.LUT R6, R6, 0x1, RZ, 0xc0, !PT ;  /* 0x0000000106067812 */ /* 0x000fc800078ec0ff */
[----:B------:R-:W-:-:S07]  /*22b0*/  ISETP.NE.U32.AND P1, PT, R6, 0x1, PT ;  /* 0x000000010600780c */ /* 0x000fce0003f25070 */
[----:B------:R-:W-:Y:S06]  /*22c0*/  @!P0 BRA `(.L_x_13) ;  /* 0x0000000000648947 */ /* 0x000fec0003800000 */
[----:B------:R-:W-:Y:S01]  /*22d0*/  LEA R9, R0, R7, 0x7 ;  /* 0x0000000700097211 */ /* 0x000fe200078e38ff */
[----:B------:R-:W1:Y:S04]  /*22e0*/  LDCU UR6, c[0x0][0x38c] ;  /* 0x00007180ff0677ac */ /* 0x000e680008000800 */
[----:B0-----:R-:W-:-:S05]  /*22f0*/  IMAD.WIDE R10, R9, 0x10, R2 ;  /* 0x00000010090a7825 */ /* 0x001fca00078e0202 */
[----:B------:R-:W1:Y:S04]  /*2300*/  LDG.E R6, desc[UR4][R10.64] ;  /* 0x000000040a067981 */ /* 0x000e68000c1e1900 */
[----:B---3--:R-:W1:Y:S04]  /*2310*/  LDG.E R13, desc[UR4][R10.64+0x8] ;  /* 0x000008040a0d7981 */ /* 0x008e68000c1e1900 */
[----:B------:R-:W2:Y:S04]  /*2320*/  LDG.E R12, desc[UR4][R10.64+0x4] ;  /* 0x000004040a0c7981 */ /* 0x000ea8000c1e1900 */
[----:B------:R-:W2:Y:S01]  /*2330*/  LDG.E R15, desc[UR4][R10.64+0xc] ;  /* 0x00000c040a0f7981 */ /* 0x000ea2000c1e1900 */
[----:B------:R-:W-:-:S04]  /*2340*/  IMAD.WIDE R8, R9, 0x10, R4 ;  /* 0x0000001009087825 */ /* 0x000fc800078e0204 */
[----:B-1----:R-:W-:Y:S01]  /*2350*/  FFMA R17, R13, UR6, R6 ;  /* 0x000000060d117c23 */ /* 0x002fe20008000006 */
[----:B------:R1:W-:Y:S04]  /*2360*/  STG.E desc[UR4][R8.64+0x8], R13 ;  /* 0x0000080d08007986 */ /* 0x0003e8000c101904 */
[----:B------:R1:W-:Y:S01]  /*2370*/  STG.E desc[UR4][R8.64], R17 ;  /* 0x0000001108007986 */ /* 0x0003e2000c101904 */
[----:B--2---:R-:W-:-:S03]  /*2380*/  FFMA R19, R15, UR6, R12 ;  /* 0x000000060f137c23 */ /* 0x004fc6000800000c */
[----:B------:R1:W-:Y:S04]  /*2390*/  STG.E desc[UR4][R8.64+0xc], R15 ;  /* 0x00000c0f08007986 */ /* 0x0003e8000c101904 */
[----:B------:R1:W-:Y:S04]  /*23a0*/  STG.E desc[UR4][R8.64+0x4], R19 ;  /* 0x0000041308007986 */ /* 0x0003e8000c101904 */
[----:B------:R-:W2:Y:S04]  /*23b0*/  LDG.E R6, desc[UR4][R10.64+0x800] ;  /* 0x000800040a067981 */ /* 0x000ea8000c1e1900 */
[----:B------:R-:W3:Y:S04]  /*23c0*/  LDG.E R12, desc[UR4][R10.64+0x804] ;  /* 0x000804040a0c7981 */ /* 0x000ee8000c1e1900 */
[----:B------:R-:W2:Y:S04]  /*23d0*/  LDG.E R21, desc[UR4][R10.64+0x808] ;  /* 0x000808040a157981 */ /* 0x000ea8000c1e1900 */
[----:B------:R-:W3:Y:S01]  /*23e0*/  LDG.E R23, desc[UR4][R10.64+0x80c] ;  /* 0x00080c040a177981 */ /* 0x000ee2000c1e1900 */
[----:B------:R-:W-:Y:S01]  /*23f0*/  IADD3 R0, PT, PT, R0, 0x2, RZ ;  /* 0x0000000200007810 */ /* 0x000fe20007ffe0ff */
[----:B--2---:R-:W-:-:S02]  /*2400*/  FFMA R25, R21, UR6, R6 ;  /* 0x0000000615197c23 */ /* 0x004fc40008000006 */
[----:B------:R1:W-:Y:S01]  /*2410*/  STG.E desc[UR4][R8.64+0x808], R21 ;  /* 0x0008081508007986 */ /* 0x0003e2000c101904 */
[----:B---3--:R-:W-:-:S03]  /*2420*/  FFMA R27, R23, UR6, R12 ;  /* 0x00000006171b7c23 */ /* 0x008fc6000800000c */
[----:B------:R1:W-:Y:S04]  /*2430*/  STG.E desc[UR4][R8.64+0x80c], R23 ;  /* 0x00080c1708007986 */ /* 0x0003e8000c101904 */
[----:B------:R1:W-:Y:S04]  /*2440*/  STG.E desc[UR4][R8.64+0x800], R25 ;  /* 0x0008001908007986 */ /* 0x0003e8000c101904 */
[----:B------:R1:W-:Y:S02]  /*2450*/  STG.E desc[UR4][R8.64+0x804], R27 ;  /* 0x0008041b08007986 */ /* 0x0003e4000c101904 */
.L_x_13:
[----:B------:R-:W-:Y:S05]  /*2460*/  @P1 EXIT ;  /* 0x000000000000194d */ /* 0x000fea0003800000 */
[----:B------:R-:W-:Y:S01]  /*2470*/  LEA R7, R0, R7, 0x7 ;  /* 0x0000000700077211 */ /* 0x000fe200078e38ff */
[----:B------:R-:W2:Y:S04]  /*2480*/  LDCU UR6, c[0x0][0x38c] ;  /* 0x00007180ff0677ac */ /* 0x000ea80008000800 */
[----:B------:R-:W-:-:S05]  /*2490*/  IMAD.WIDE R2, R7, 0x10, R2 ;  /* 0x0000001007027825 */ /* 0x000fca00078e0202 */
[----:B------:R-:W2:Y:S04]  /*24a0*/  LDG.E R0, desc[UR4][R2.64] ;  /* 0x0000000402007981 */ /* 0x000ea8000c1e1900 */
[----:B------:R-:W3:Y:S04]  /*24b0*/  LDG.E R6, desc[UR4][R2.64+0x4] ;  /* 0x0000040402067981 */ /* 0x000ee8000c1e1900 */
[----:B-1----:R-:W2:Y:S04]  /*24c0*/  LDG.E R9, desc[UR4][R2.64+0x8] ;  /* 0x0000080402097981 */ /* 0x002ea8000c1e1900 */
[----:B0-----:R-:W3:Y:S01]  /*24d0*/  LDG.E R11, desc[UR4][R2.64+0xc] ;  /* 0x00000c04020b7981 */ /* 0x001ee2000c1e1900 */
[----:B------:R-:W-:-:S04]  /*24e0*/  IMAD.WIDE R4, R7, 0x10, R4 ;  /* 0x0000001007047825 */ /* 0x000fc800078e0204 */
[----:B--2---:R-:W-:Y:S01]  /*24f0*/  FFMA R7, R9, UR6, R0 ;  /* 0x0000000609077c23 */ /* 0x004fe20008000000 */
[----:B------:R-:W-:Y:S01]  /*2500*/  STG.E desc[UR4][R4.64+0x8], R9 ;  /* 0x0000080904007986 */ /* 0x000fe2000c101904 */
[----:B---3--:R-:W-:-:S03]  /*2510*/  FFMA R13, R11, UR6, R6 ;  /* 0x000000060b0d7c23 */ /* 0x008fc60008000006 */
[----:B------:R-:W-:Y:S04]  /*2520*/  STG.E desc[UR4][R4.64+0xc], R11 ;  /* 0x00000c0b04007986 */ /* 0x000fe8000c101904 */
[----:B------:R-:W-:Y:S04]  /*2530*/  STG.E desc[UR4][R4.64], R7 ;  /* 0x0000000704007986 */ /* 0x000fe8000c101904 */
[----:B------:R-:W-:Y:S01]  /*2540*/  STG.E desc[UR4][R4.64+0x4], R13 ;  /* 0x0000040d04007986 */ /* 0x000fe2000c101904 */
[----:B------:R-:W-:Y:S05]  /*2550*/  EXIT ;  /* 0x000000000000794d */ /* 0x000fea0003800000 */
.L_x_14:
[----:B------:R-:W-:-:S00]  /*2560*/  BRA `(.L_x_14) ;  /* 0xfffffffc00fc7947 */ /* 0x000fc0000383ffff */
[----:B------:R-:W-:-:S00]  /*2570*/  NOP ;  /* 0x0000000000007918 */ /* 0x000fc00000000000 */
        /* <DEDUP_REMOVED lines=8> */
.L_x_31:


//--------------------- .text._ZN3cub18CUB_300001_SM_10006detail9transform16transform_kernelINS2_10policy_hubILb1EN4cuda3std3__45tupleIJN6thrust24THRUST_300001_SM_1000_NS6detail15normal_iteratorINSA_10device_ptrI8ParticleEEEEEEEE10policy1000Ei14UpdatePositionSG_JPSE_EEEvT0_iT1_T2_DpNS2_10kernel_argIT3_EE --------------------------
	.section	.text._ZN3cub18CUB_300001_SM_10006detail9transform16transform_kernelINS2_10policy_hubILb1EN4cuda3std3__45tupleIJN6thrust24THRUST_300001_SM_1000_NS6detail15normal_iteratorINSA_10device_ptrI8ParticleEEEEEEEE10policy1000Ei14UpdatePositionSG_JPSE_EEEvT0_iT1_T2_DpNS2_10kernel_argIT3_EE,"ax",@progbits
	.align	128
        .global         _ZN3cub18CUB_300001_SM_10006detail9transform16transform_kernelINS2_10policy_hubILb1EN4cuda3std3__45tupleIJN6thrust24THRUST_300001_SM_1000_NS6detail15normal_iteratorINSA_10device_ptrI8ParticleEEEEEEEE10policy1000Ei14UpdatePositionSG_JPSE_EEEvT0_iT1_T2_DpNS2_10kernel_argIT3_EE
        .type           _ZN3cub18CUB_300001_SM_10006detail9transform16transform_kernelINS2_10policy_hubILb1EN4cuda3std3__45tupleIJN6thrust24THRUST_300001_SM_1000_NS6detail15normal_iteratorINSA_10device_ptrI8ParticleEEEEEEEE10policy1000Ei14UpdatePositionSG_JPSE_EEEvT0_iT1_T2_DpNS2_10kernel_argIT3_EE,@function
        .size           _ZN3cub18CUB_300001_SM_10006detail9transform16transform_kernelINS2_10policy_hubILb1EN4cuda3std3__45tupleIJN6thrust24THRUST_300001_SM_1000_NS6detail15normal_iteratorINSA_10device_ptrI8ParticleEEEEEEEE10policy1000Ei14UpdatePositionSG_JPSE_EEEvT0_iT1_T2_DpNS2_10kernel_argIT3_EE,(.L_x_32 - _ZN3cub18CUB_300001_SM_10006detail9transform16transform_kernelINS2_10policy_hubILb1EN4cuda3std3__45tupleIJN6thrust24THRUST_300001_SM_1000_NS6detail15normal_iteratorINSA_10device_ptrI8ParticleEEEEEEEE10policy1000Ei14UpdatePositionSG_JPSE_EEEvT0_iT1_T2_DpNS2_10kernel_argIT3_EE)
        .other          _ZN3cub18CUB_300001_SM_10006detail9transform16transform_kernelINS2_10policy_hubILb1EN4cuda3std3__45tupleIJN6thrust24THRUST_300001_SM_1000_NS6detail15normal_iteratorINSA_10device_ptrI8ParticleEEEEEEEE10policy1000Ei14UpdatePositionSG_JPSE_EEEvT0_iT1_T2_DpNS2_10kernel_argIT3_EE,@"STO_CUDA_ENTRY STV_DEFAULT"
_ZN3cub18CUB_300001_SM_10006detail9transform16transform_kernelINS2_10policy_hubILb1EN4cuda3std3__45tupleIJN6thrust24THRUST_300001_SM_1000_NS6detail15normal_iteratorINSA_10device_ptrI8ParticleEEEEEEEE10policy1000Ei14UpdatePositionSG_JPSE_EEEvT0_iT1_T2_DpNS2_10kernel_argIT3_EE:
.text._ZN3cub18CUB_300001_SM_10006detail9transform16transform_kernelINS2_10policy_hubILb1EN4cuda3std3__45tupleIJN6thrust24THRUST_300001_SM_1000_NS6detail15normal_iteratorINSA_10device_ptrI8ParticleEEEEEEEE10policy1000Ei14UpdatePositionSG_JPSE_EEEvT0_iT1_T2_DpNS2_10kernel_argIT3_EE:
[----:B------:R-:W-:Y:S08]  /*0000*/  LDC R1, c[0x0][0x37c] ;  /* 0x0000df00ff017b82 */ /* 0x000ff00000000800 */
[----:B------:R-:W0:Y:S01]  /*0010*/  LDC.64 R10, c[0x0][0x380] ;  /* 0x0000e000ff0a7b82 */ /* 0x000e220000000a00 */
[----:B------:R-:W1:Y:S01]  /*0020*/  S2R R9, SR_TID.X ;  /* 0x0000000000097919 */ /* 0x000e620000002100 */
[----:B------:R-:W-:Y:S06]  /*0030*/  BSSY.RECONVERGENT B0, `(.L_x_15) ;  /* 0x0000013000007945 */ /* 0x000fec0003800200 */
[----:B------:R-:W2:Y:S01]  /*0040*/  S2UR UR4, SR_CTAID.X ;  /* 0x00000000000479c3 */ /* 0x000ea20000002500 */
[----:B0-----:R-:W-:-:S05]  /*0050*/  SHF.L.U32 R5, R11, 0x7, RZ ;  /* 0x000000070b057819 */ /* 0x001fca00000006ff */
[----:B--2---:R-:W-:Y:S01]  /*0060*/  IMAD R7, R5, UR4, RZ ;  /* 0x0000000405077c24 */ /* 0x004fe2000f8e02ff */
[----:B-1----:R-:W-:-:S04]  /*0070*/  SHF.L.U32 R13, R9, 0x7, RZ ;  /* 0x00000007090d7819 */ /* 0x002fc800000006ff */
[----:B------:R-:W-:-:S04]  /*0080*/  IADD3 R10, PT, PT, -R7, R10, RZ ;  /* 0x0000000a070a7210 */ /* 0x000fc80007ffe1ff */
[----:B------:R-:W-:-:S04]  /*0090*/  VIMNMX R0, PT, PT, R5, R10, PT ;  /* 0x0000000a05007248 */ /* 0x000fc80003fe0100 */
[----:B------:R-:W-:-:S04]  /*00a0*/  SHF.L.U32 R4, R0, 0x4, RZ ;  /* 0x0000000400047819 */ /* 0x000fc800000006ff */
[----:B------:R-:W-:-:S13]  /*00b0*/  ISETP.GE.AND P0, PT, R13, R4, PT ;  /* 0x000000040d00720c */ /* 0x000fda0003f06270 */
[----:B------:R-:W-:Y:S05]  /*00c0*/  @P0 BRA `(.L_x_16) ;  /* 0x0000000000240947 */ /* 0x000fea0003800000 */
[----:B------:R-:W0:Y:S02]  /*00d0*/  LDC.64 R2, c[0x0][0x398] ;  /* 0x0000e600ff027b82 */ /* 0x000e240000000a00 */
[----:B0-----:R-:W-:-:S04]  /*00e0*/  IMAD.WIDE.U32 R2, R9, 0x80, R2 ;  /* 0x0000008009027825 */ /* 0x001fc800078e0002 */
[----:B------:R-:W-:-:S07]  /*00f0*/  IMAD.WIDE R2, R7, 0x10, R2 ;  /* 0x0000001007027825 */ /* 0x000fce00078e0202 */
.L_x_17:
[----:B------:R-:W-:Y:S01]  /*0100*/  IADD3 R13, PT, PT, R13, 0x4000, RZ ;  /* 0x000040000d0d7810 */ /* 0x000fe20007ffe0ff */
[----:B------:R0:W-:Y:S03]  /*0110*/  CCTL.E.PF2 [R2] ;  /* 0x000000000200798f */ /* 0x0001e60000800100 */
[----:B------:R-:W-:Y:S02]  /*0120*/  ISETP.GE.AND P0, PT, R13, R4, PT ;  /* 0x000000040d00720c */ /* 0x000fe40003f06270 */
[----:B0-----:R-:W-:-:S04]  /*0130*/  IADD3 R2, P1, PT, R2, 0x4000, RZ ;  /* 0x0000400002027810 */ /* 0x001fc80007f3e0ff */
[----:B------:R-:W-:-:S07]  /*0140*/  IADD3.X R3, PT, PT, RZ, R3, RZ, P1, !PT ;  /* 0x00000003ff037210 */ /* 0x000fce0000ffe4ff */
[----:B------:R-:W-:Y:S05]  /*0150*/  @!P0 BRA `(.L_x_17) ;  /* 0xfffffffc00e88947 */ /* 0x000fea000383ffff */
.L_x_16:
[----:B------:R-:W-:Y:S05]  /*0160*/  BSYNC.RECONVERGENT B0 ;  /* 0x0000000000007941 */ /* 0x000fea0003800200 */
.L_x_15:
[----:B------:R-:W0:Y:S01]  /*0170*/  LDCU.128 UR8, c[0x0][0x390] ;  /* 0x00007200ff0877ac */ /* 0x000e220008000c00 */
[----:B------:R-:W-:Y:S01]  /*0180*/  ISETP.GT.AND P0, PT, R5, R10, PT ;  /* 0x0000000a0500720c */ /* 0x000fe20003f04270 */
[----:B------:R-:W-:Y:S01]  /*0190*/  IMAD.WIDE R6, R7, 0x10, RZ ;  /* 0x0000001007067825 */ /* 0x000fe200078e02ff */
[----:B------:R-:W1:Y:S02]  /*01a0*/  LDCU.64 UR4, c[0x0][0x358] ;  /* 0x00006b00ff0477ac */ /* 0x000e640008000a00 */
[C---:B0-----:R-:W-:Y:S02]  /*01b0*/  IADD3 R4, P1, PT, R6.reuse, UR10, RZ ;  /* 0x0000000a06047c10 */ /* 0x041fe4000ff3e0ff */
[----:B------:R-:W-:Y:S02]  /*01c0*/  IADD3 R2, P2, PT, R6, UR8, RZ ;  /* 0x0000000806027c10 */ /* 0x000fe4000ff5e0ff */
[C---:B------:R-:W-:Y:S02]  /*01d0*/  IADD3.X R5, PT, PT, R7.reuse, UR11, RZ, P1, !PT ;  /* 0x0000000b07057c10 */ /* 0x040fe40008ffe4ff */
[----:B------:R-:W-:-:S03]  /*01e0*/  IADD3.X R3, PT, PT, R7, UR9, RZ, P2, !PT ;  /* 0x0000000907037c10 */ /* 0x000fc600097fe4ff */
[----:B-1----:R-:W-:Y:S06]  /*01f0*/  @P0 BRA `(.L_x_18) ;  /* 0x0000000c00380947 */ /* 0x002fec0003800000 */
[----:B------:R-:W-:-:S13]  /*0200*/  ISETP.GE.AND P0, PT, R11, 0x1, PT ;  /* 0x000000010b00780c */ /* 0x000fda0003f06270 */
[----:B------:R-:W-:Y:S05]  /*0210*/  @!P0 EXIT ;  /* 0x000000000000894d */ /* 0x000fea0003800000 */
[C---:B------:R-:W-:Y:S01]  /*0220*/  ISETP.GE.U32.AND P1, PT, R11.reuse, 0x8, PT ;  /* 0x000000080b00780c */ /* 0x040fe20003f26070 */
[----:B------:R-:W-:Y:S01]  /*0230*/  HFMA2 R0, -RZ, RZ, 0, 0 ;  /* 0x00000000ff007431 */ /* 0x000fe200000001ff */
[----:B------:R-:W-:-:S04]  /*0240*/  LOP3.LUT R22, R11, 0x7, RZ, 0xc0, !PT ;  /* 0x000000070b167812 */ /* 0x000fc800078ec0ff */
[----:B------:R-:W-:-:S07]  /*0250*/  ISETP.NE.AND P0, PT, R22, RZ, PT ;  /* 0x000000ff1600720c */ /* 0x000fce0003f05270 */
[----:B------:R-:W-:Y:S06]  /*0260*/  @!P1 BRA `(.L_x_19) ;  /* 0x0000000400989947 */ /* 0x000fec0003800000 */
[----:B------:R-:W-:Y:S01]  /*0270*/  IMAD.WIDE.U32 R18, R9, 0x10, R6 ;  /* 0x0000001009127825 */ /* 0x000fe200078e0006 */
[----:B------:R-:W-:Y:S01]  /*0280*/  LOP3.LUT R0, R11, 0x7ffffff8, RZ, 0xc0, !PT ;  /* 0x7ffffff80b007812 */ /* 0x000fe200078ec0ff */
[----:B------:R-:W0:Y:S01]  /*0290*/  LDCU UR6, c[0x0][0x388] ;  /* 0x00007100ff0677ac */ /* 0x000e220008000800 */
[----:B------:R-:W-:Y:S02]  /*02a0*/  IADD3 R17, PT, PT, R9, 0x80, RZ ;  /* 0x0000008009117810 */ /* 0x000fe40007ffe0ff */
[----:B------:R-:W-:Y:S01]  /*02b0*/  LOP3.LUT R8, R18, 0xc, RZ, 0xfc, !PT ;  /* 0x0000000c12087812 */ /* 0x000fe200078efcff */
[----:B------:R-:W1:Y:S01]  /*02c0*/  LDCU.128 UR8, c[0x0][0x390] ;  /* 0x00007200ff0877ac */ /* 0x000e620008000c00 */
[----:B------:R-:W-:-:S07]  /*02d0*/  IADD3 R16, PT, PT, -R0, RZ, RZ ;  /* 0x000000ff00107210 */ /* 0x000fce0007ffe1ff */
.L_x_20:
[----:B-12---:R-:W-:-:S04]  /*02e0*/  IADD3 R20, P1, PT, R8, UR10, RZ ;  /* 0x0000000a08147c10 */ /* 0x006fc8000ff3e0ff */
        /* <DEDUP_REMOVED lines=23> */
[----:B------:R1:W-:Y:S04]  /*0460*/  STG.E desc[UR4][R14.64+0x8], R21 ;  /* 0x000008150e007986 */ /* 0x0003e8000c101904 */
[----:B------:R2:W-:Y:S01]  /*0470*/  STG.E desc[UR4][R14.64], R18 ;  /* 0x000000120e007986 */ /* 0x0005e2000c101904 */
[----:B---3--:R-:W-:-:S03]  /*0480*/  FFMA R20, R29, UR6, R20 ;  /* 0x000000061d147c23 */ /* 0x008fc60008000014 */
[----:B------:R3:W-:Y:S04]  /*0490*/  STG.E desc[UR4][R14.64+0xc], R29 ;  /* 0x00000c1d0e007986 */ /* 0x0007e8000c101904 */
[----:B------:R-:W-:Y:S04]  /*04a0*/  STG.E desc[UR4][R14.64+0x4], R20 ;  /* 0x000004140e007986 */ /* 0x000fe8000c101904 */
[----:B0-----:R-:W4:Y:S04]  /*04b0*/  LDG.E R12, desc[UR4][R10.64+0x800] ;  /* 0x000800040a0c7981 */ /* 0x001f28000c1e1900 */
[----:B------:R-:W4:Y:S04]  /*04c0*/  LDG.E R23, desc[UR4][R10.64+0x808] ;  /* 0x000808040a177981 */ /* 0x000f28000c1e1900 */
[----:B------:R-:W5:Y:S04]  /*04d0*/  LDG.E R13, desc[UR4][R10.64+0x804] ;  /* 0x000804040a0d7981 */ /* 0x000f68000c1e1900 */
[----:B------:R-:W5:Y:S01]  /*04e0*/  LDG.E R24, desc[UR4][R10.64+0x80c] ;  /* 0x00080c040a187981 */ /* 0x000f62000c1e1900 */
[----:B----4-:R-:W-:-:S03]  /*04f0*/  FFMA R25, R23, UR6, R12 ;  /* 0x0000000617197c23 */ /* 0x010fc6000800000c */
[----:B------:R0:W-:Y:S04]  /*0500*/  STG.E desc[UR4][R14.64+0x808], R23 ;  /* 0x000808170e007986 */ /* 0x0001e8000c101904 */
[----:B------:R-:W-:Y:S01]  /*0510*/  STG.E desc[UR4][R14.64+0x800], R25 ;  /* 0x000800190e007986 */ /* 0x000fe2000c101904 */
[----:B-----5:R-:W-:-:S03]  /*0520*/  FFMA R13, R24, UR6, R13 ;  /* 0x00000006180d7c23 */ /* 0x020fc6000800000d */
[----:B------:R-:W-:Y:S04]  /*0530*/  STG.E desc[UR4][R14.64+0x80c], R24 ;  /* 0x00080c180e007986 */ /* 0x000fe8000c101904 */
[----:B------:R4:W-:Y:S04]  /*0540*/  STG.E desc[UR4][R14.64+0x804], R13 ;  /* 0x0008040d0e007986 */ /* 0x0009e8000c101904 */
[----:B------:R-:W3:Y:S04]  /*0550*/  LDG.E R12, desc[UR4][R10.64+0x1000] ;  /* 0x001000040a0c7981 */ /* 0x000ee8000c1e1900 */
[----:B-1----:R-:W3:Y:S04]  /*0560*/  LDG.E R21, desc[UR4][R10.64+0x1008] ;  /* 0x001008040a157981 */ /* 0x002ee8000c1e1900 */
[----:B--2---:R-:W2:Y:S04]  /*0570*/  LDG.E R18, desc[UR4][R10.64+0x1004] ;  /* 0x001004040a127981 */ /* 0x004ea8000c1e1900 */
[----:B------:R-:W2:Y:S01]  /*0580*/  LDG.E R27, desc[UR4][R10.64+0x100c] ;  /* 0x00100c040a1b7981 */ /* 0x000ea2000c1e1900 */
[----:B---3--:R-:W-:-:S03]  /*0590*/  FFMA R29, R21, UR6, R12 ;  /* 0x00000006151d7c23 */ /* 0x008fc6000800000c */
[----:B------:R1:W-:Y:S04]  /*05a0*/  STG.E desc[UR4][R14.64+0x1008], R21 ;  /* 0x001008150e007986 */ /* 0x0003e8000c101904 */
[----:B------:R-:W-:Y:S01]  /*05b0*/  STG.E desc[UR4][R14.64+0x1000], R29 ;  /* 0x0010001d0e007986 */ /* 0x000fe2000c101904 */
[----:B--2---:R-:W-:-:S03]  /*05c0*/  FFMA R18, R27, UR6, R18 ;  /* 0x000000061b127c23 */ /* 0x004fc60008000012 */
[----:B------:R-:W-:Y:S04]  /*05d0*/  STG.E desc[UR4][R14.64+0x100c], R27 ;  /* 0x00100c1b0e007986 */ /* 0x000fe8000c101904 */
[----:B------:R2:W-:Y:S04]  /*05e0*/  STG.E desc[UR4][R14.64+0x1004], R18 ;  /* 0x001004120e007986 */ /* 0x0005e8000c101904 */
[----:B------:R-:W3:Y:S04]  /*05f0*/  LDG.E R12, desc[UR4][R10.64+0x1800] ;  /* 0x001800040a0c7981 */ /* 0x000ee8000c1e1900 */
[----:B0-----:R-:W3:Y:S04]  /*0600*/  LDG.E R23, desc[UR4][R10.64+0x1808] ;  /* 0x001808040a177981 */ /* 0x001ee8000c1e1900 */
[----:B----4-:R-:W4:Y:S04]  /*0610*/  LDG.E R13, desc[UR4][R10.64+0x1804] ;  /* 0x001804040a0d7981 */ /* 0x010f28000c1e1900 */
[----:B------:R-:W4:Y:S01]  /*0620*/  LDG.E R20, desc[UR4][R10.64+0x180c] ;  /* 0x00180c040a147981 */ /* 0x000f22000c1e1900 */
[----:B---3--:R-:W-:-:S03]  /*0630*/  FFMA R25, R23, UR6, R12 ;  /* 0x0000000617197c23 */ /* 0x008fc6000800000c */
[----:B------:R0:W-:Y:S04]  /*0640*/  STG.E desc[UR4][R14.64+0x1808], R23 ;  /* 0x001808170e007986 */ /* 0x0001e8000c101904 */
[----:B------:R-:W-:Y:S01]  /*0650*/  STG.E desc[UR4][R14.64+0x1800], R25 ;  /* 0x001800190e007986 */ /* 0x000fe2000c101904 */
[----:B----4-:R-:W-:-:S03]  /*0660*/  FFMA R13, R20, UR6, R13 ;  /* 0x00000006140d7c23 */ /* 0x010fc6000800000d */
[----:B------:R-:W-:Y:S04]  /*0670*/  STG.E desc[UR4][R14.64+0x180c], R20 ;  /* 0x00180c140e007986 */ /* 0x000fe8000c101904 */
[----:B------:R3:W-:Y:S04]  /*0680*/  STG.E desc[UR4][R14.64+0x1804], R13 ;  /* 0x0018040d0e007986 */ /* 0x0007e8000c101904 */
[----:B------:R-:W4:Y:S04]  /*0690*/  LDG.E R12, desc[UR4][R10.64+0x2000] ;  /* 0x002000040a0c7981 */ /* 0x000f28000c1e1900 */
[----:B-1----:R-:W4:Y:S04]  /*06a0*/  LDG.E R21, desc[UR4][R10.64+0x2008] ;  /* 0x002008040a157981 */ /* 0x002f28000c1e1900 */
[----:B--2---:R-:W2:Y:S04]  /*06b0*/  LDG.E R18, desc[UR4][R10.64+0x2004] ;  /* 0x002004040a127981 */ /* 0x004ea8000c1e1900 */
[----:B------:R-:W2:Y:S01]  /*06c0*/  LDG.E R27, desc[UR4][R10.64+0x200c] ;  /* 0x00200c040a1b7981 */ /* 0x000ea2000c1e1900 */
[----:B----4-:R-:W-:-:S03]  /*06d0*/  FFMA R29, R21, UR6, R12 ;  /* 0x00000006151d7c23 */ /* 0x010fc6000800000c */
[----:B------:R-:W-:Y:S04]  /*06e0*/  STG.E desc[UR4][R14.64+0x2008], R21 ;  /* 0x002008150e007986 */ /* 0x000fe8000c101904 */
[----:B------:R-:W-:Y:S01]  /*06f0*/  STG.E desc[UR4][R14.64+0x2000], R29 ;  /* 0x0020001d0e007986 */ /* 0x000fe2000c101904 */
[----:B--2---:R-:W-:-:S03]  /*0700*/  FFMA R18, R27, UR6, R18 ;  /* 0x000000061b127c23 */ /* 0x004fc60008000012 */
[----:B------:R-:W-:Y:S04]  /*0710*/  STG.E desc[UR4][R14.64+0x200c], R27 ;  /* 0x00200c1b0e007986 */ /* 0x000fe8000c101904 */
[----:B------:R1:W-:Y:S04]  /*0720*/  STG.E desc[UR4][R14.64+0x2004], R18 ;  /* 0x002004120e007986 */ /* 0x0003e8000c101904 */
[----:B------:R-:W2:Y:S04]  /*0730*/  LDG.E R12, desc[UR4][R10.64+0x2800] ;  /* 0x002800040a0c7981 */ /* 0x000ea8000c1e1900 */
[----:B0-----:R-:W2:Y:S04]  /*0740*/  LDG.E R23, desc[UR4][R10.64+0x2808] ;  /* 0x002808040a177981 */ /* 0x001ea8000c1e1900 */
[----:B---3--:R-:W3:Y:S04]  /*0750*/  LDG.E R13, desc[UR4][R10.64+0x2804] ;  /* 0x002804040a0d7981 */ /* 0x008ee8000c1e1900 */
[----:B------:R-:W3:Y:S01]  /*0760*/  LDG.E R20, desc[UR4][R10.64+0x280c] ;  /* 0x00280c040a147981 */ /* 0x000ee2000c1e1900 */
[----:B--2---:R-:W-:-:S03]  /*0770*/  FFMA R25, R23, UR6, R12 ;  /* 0x0000000617197c23 */ /* 0x004fc6000800000c */
[----:B------:R2:W-:Y:S04]  /*0780*/  STG.E desc[UR4][R14.64+0x2808], R23 ;  /* 0x002808170e007986 */ /* 0x0005e8000c101904 */
[----:B------:R2:W-:Y:S01]  /*0790*/  STG.E desc[UR4][R14.64+0x2800], R25 ;  /* 0x002800190e007986 */ /* 0x0005e2000c101904 */
[----:B---3--:R-:W-:-:S03]  /*07a0*/  FFMA R13, R20, UR6, R13 ;  /* 0x00000006140d7c23 */ /* 0x008fc6000800000d */
[----:B------:R2:W-:Y:S04]  /*07b0*/  STG.E desc[UR4][R14.64+0x280c], R20 ;  /* 0x00280c140e007986 */ /* 0x0005e8000c101904 */
[----:B------:R2:W-:Y:S04]  /*07c0*/  STG.E desc[UR4][R14.64+0x2804], R13 ;  /* 0x0028040d0e007986 */ /* 0x0005e8000c101904 */
[----:B------:R-:W3:Y:S04]  /*07d0*/  LDG.E R12, desc[UR4][R10.64+0x3000] ;  /* 0x003000040a0c7981 */ /* 0x000ee8000c1e1900 */
[----:B-1----:R-:W4:Y:S04]  /*07e0*/  LDG.E R18, desc[UR4][R10.64+0x3004] ;  /* 0x003004040a127981 */ /* 0x002f28000c1e1900 */
[----:B------:R-:W3:Y:S04]  /*07f0*/  LDG.E R21, desc[UR4][R10.64+0x3008] ;  /* 0x003008040a157981 */ /* 0x000ee8000c1e1900 */
[----:B------:R-:W4:Y:S01]  /*0800*/  LDG.E R27, desc[UR4][R10.64+0x300c] ;  /* 0x00300c040a1b7981 */ /* 0x000f22000c1e1900 */
[----:B------:R-:W-:-:S02]  /*0810*/  IADD3 R16, PT, PT, R16, 0x8, RZ ;  /* 0x0000000810107810 */ /* 0x000fc40007ffe0ff */
[----:B------:R-:W-:Y:S02]  /*0820*/  IADD3 R8, P2, PT, R8, 0x4000, RZ ;  /* 0x0000400008087810 */ /* 0x000fe40007f5e0ff */
[----:B------:R-:W-:Y:S02]  /*0830*/  ISETP.NE.AND P1, PT, R16, RZ, PT ;  /* 0x000000ff1000720c */ /* 0x000fe40003f25270 */
[----:B------:R-:W-:Y:S02]  /*0840*/  IADD3 R17, PT, PT, R17, 0x400, RZ ;  /* 0x0000040011117810 */ /* 0x000fe40007ffe0ff */
[----:B------:R-:W-:Y:S01]  /*0850*/  IADD3.X R19, PT, PT, RZ, R19, RZ, P2, !PT ;  /* 0x00000013ff137210 */ /* 0x000fe200017fe4ff */
[----:B---3--:R-:W-:Y:S01]  /*0860*/  FFMA R29, R21, UR6, R12 ;  /* 0x00000006151d7c23 */ /* 0x008fe2000800000c */
[----:B------:R2:W-:Y:S01]  /*0870*/  STG.E desc[UR4][R14.64+0x3008], R21 ;  /* 0x003008150e007986 */ /* 0x0005e2000c101904 */
[----:B----4-:R-:W-:-:S03]  /*0880*/  FFMA R18, R27, UR6, R18 ;  /* 0x000000061b127c23 */ /* 0x010fc60008000012 */
[----:B------:R2:W-:Y:S04]  /*0890*/  STG.E desc[UR4][R14.64+0x300c], R27 ;  /* 0x00300c1b0e007986 */ /* 0x0005e8000c101904 */
[----:B------:R2:W-:Y:S04]  /*08a0*/  STG.E desc[UR4][R14.64+0x3000], R29 ;  /* 0x0030001d0e007986 */ /* 0x0005e8000c101904 */
[----:B------:R2:W-:Y:S01]  /*08b0*/  STG.E desc[UR4][R14.64+0x3004], R18 ;  /* 0x003004120e007986 */ /* 0x0005e2000c101904 */
[----:B------:R-:W-:Y:S05]  /*08c0*/  @P1 BRA `(.L_x_20) ;  /* 0xfffffff800841947 */ /* 0x000fea000383ffff */
.L_x_19:
[----:B------:R-:W-:Y:S05]  /*08d0*/  @!P0 EXIT ;  /* 0x000000000000894d */ /* 0x000fea0003800000 */
[----:B------:R-:W2:Y:S01]  /*08e0*/  LDC R8, c[0x0][0x384] ;  /* 0x0000e100ff087b82 */ /* 0x000ea20000000800 */
[----:B------:R-:W-:Y:S02]  /*08f0*/  ISETP.GE.U32.AND P0, PT, R22, 0x4, PT ;  /* 0x000000041600780c */ /* 0x000fe40003f06070 */
[----:B--2---:R-:W-:-:S04]  /*0900*/  LOP3.LUT R18, R8, 0x3, RZ, 0xc0, !PT ;  /* 0x0000000308127812 */ /* 0x004fc800078ec0ff */
[----:B------:R-:W-:-:S07]  /*0910*/  ISETP.NE.AND P1, PT, R18, RZ, PT ;  /* 0x000000ff1200720c */ /* 0x000fce0003f25270 */
[----:B------:R-:W-:Y:S06]  /*0920*/  @!P0 BRA `(.L_x_21) ;  /* 0x0000000000b48947 */ /* 0x000fec0003800000 */
[----:B------:R-:W-:Y:S01]  /*0930*/  LEA R11, R0, R9, 0x7 ;  /* 0x00000009000b7211 */ /* 0x000fe200078e38ff */
[----:B------:R-:W0:Y:S04]  /*0940*/  LDCU UR6, c[0x0][0x388] ;  /* 0x00007100ff0677ac */ /* 0x000e280008000800 */
[----:B------:R-:W-:-:S05]  /*0950*/  IMAD.WIDE R6, R11, 0x10, R4 ;  /* 0x000000100b067825 */ /* 0x000fca00078e0204 */
[----:B------:R-:W0:Y:S04]  /*0960*/  LDG.E R12, desc[UR4][R6.64] ;  /* 0x00000004060c7981 */ /* 0x000e28000c1e1900 */
        /* <DEDUP_REMOVED lines=41> */
.L_x_21:
        /* <DEDUP_REMOVED lines=9> */
[----:B------:R-:W1:Y:S04]  /*0c90*/  LDG.E R13, desc[UR4][R10.64+0x8] ;  /* 0x000008040a0d7981 */ /* 0x000e68000c1e1900 */
        /* <DEDUP_REMOVED lines=20> */
.L_x_22:
[----:B------:R-:W-:Y:S05]  /*0de0*/  @P1 EXIT ;  /* 0x000000000000194d */ /* 0x000fea0003800000 */
[----:B------:R-:W-:Y:S01]  /*0df0*/  LEA R9, R0, R9, 0x7 ;  /* 0x0000000900097211 */ /* 0x000fe200078e38ff */
[----:B------:R-:W2:Y:S04]  /*0e00*/  LDCU UR6, c[0x0][0x388] ;  /* 0x00007100ff0677ac */ /* 0x000ea80008000800 */
[----:B------:R-:W-:-:S05]  /*0e10*/  IMAD.WIDE R4, R9, 0x10, R4 ;  /* 0x0000001009047825 */ /* 0x000fca00078e0204 */
[----:B------:R-:W2:Y:S04]  /*0e20*/  LDG.E R0, desc[UR4][R4.64] ;  /* 0x0000000404007981 */ /* 0x000ea8000c1e1900 */
[----:B-1----:R-:W3:Y:S04]  /*0e30*/  LDG.E R6, desc[UR4][R4.64+0x4] ;  /* 0x0000040404067981 */ /* 0x002ee8000c1e1900 */
[----:B------:R-:W2:Y:S04]  /*0e40*/  LDG.E R7, desc[UR4][R4.64+0x8] ;  /* 0x0000080404077981 */ /* 0x000ea8000c1e1900 */
        /* <DEDUP_REMOVED lines=9> */
.L_x_18:
[----:B------:R-:W-:-:S13]  /*0ee0*/  ISETP.GE.AND P0, PT, R11, 0x1, PT ;  /* 0x000000010b00780c */ /* 0x000fda0003f06270 */
[----:B------:R-:W-:Y:S05]  /*0ef0*/  @!P0 EXIT ;  /* 0x000000000000894d */ /* 0x000fea0003800000 */
[C---:B------:R-:W-:Y:S01]  /*0f00*/  ISETP.GE.U32.AND P0, PT, R11.reuse, 0x8, PT ;  /* 0x000000080b00780c */ /* 0x040fe20003f06070 */
[----:B------:R-:W-:Y:S01]  /*0f10*/  IMAD.MOV.U32 R6, RZ, RZ, RZ ;  /* 0x000000ffff067224 */ /* 0x000fe200078e00ff */
[----:B------:R-:W-:-:S11]  /*0f20*/  LOP3.LUT R22, R11, 0x7, RZ, 0xc0, !PT ;  /* 0x000000070b167812 */ /* 0x000fd600078ec0ff */
[----:B------:R-:W-:Y:S05]  /*0f30*/  @!P0 BRA `(.L_x_23) ;  /* 0x0000000400d08947 */ /* 0x000fea0003800000 */
[----:B------:R-:W-:Y:S01]  /*0f40*/  LOP3.LUT R6, R11, 0x7ffffff8, RZ, 0xc0, !PT ;  /* 0x7ffffff80b067812 */ /* 0x000fe200078ec0ff */
[----:B------:R-:W0:Y:S01]  /*0f50*/  LDCU UR6, c[0x0][0x388] ;  /* 0x00007100ff0677ac */ /* 0x000e220008000800 */
[----:B------:R-:W-:-:S07]  /*0f60*/  MOV R8, RZ ;  /* 0x000000ff00087202 */ /* 0x000fce0000000f00 */
.L_x_26:
        /* <DEDUP_REMOVED lines=25> */
[----:B------:R-:W-:-:S04]  /*1100*/  IMAD.WIDE R14, R23, 0x10, R2 ;  /* 0x00000010170e7825 */ /* 0x000fc800078e0202 */
[-C--:B---3--:R-:W-:Y:S01]  /*1110*/  @!P1 FFMA R17, R25, R24.reuse, R18 ;  /* 0x0000001819119223 */ /* 0x088fe20000000012 */
[----:B------:R-:W-:Y:S07]  /*1120*/  @!P1 STG.E desc[UR4][R14.64+0x8], R25 ;  /* 0x000008190e009986 */ /* 0x000fee000c101904 */
[----:B------:R-:W3:Y:S01]  /*1130*/  @!P0 LDC R18, c[0x0][0x388] ;  /* 0x0000e200ff128b82 */ /* 0x000ee20000000800 */
[----:B-1----:R-:W-:Y:S01]  /*1140*/  @!P1 FFMA R19, R27, R24, R20 ;  /* 0x000000181b139223 */ /* 0x002fe20000000014 */
[----:B------:R-:W-:Y:S04]  /*1150*/  @!P1 STG.E desc[UR4][R14.64+0xc], R27 ;  /* 0x00000c1b0e009986 */ /* 0x000fe8000c101904 */
[----:B------:R-:W-:Y:S04]  /*1160*/  @!P1 STG.E desc[UR4][R14.64], R17 ;  /* 0x000000110e009986 */ /* 0x000fe8000c101904 */
[----:B------:R1:W-:Y:S04]  /*1170*/  @!P1 STG.E desc[UR4][R14.64+0x4], R19 ;  /* 0x000004130e009986 */ /* 0x0003e8000c101904 */
[----:B--2---:R-:W3:Y:S04]  /*1180*/  @!P0 LDG.E R10, desc[UR4][R12.64+0x800] ;  /* 0x000800040c0a8981 */ /* 0x004ee8000c1e1900 */
[----:B------:R-:W3:Y:S04]  /*1190*/  @!P0 LDG.E R21, desc[UR4][R12.64+0x808] ;  /* 0x000808040c158981 */ /* 0x000ee8000c1e1900 */
[----:B------:R-:W2:Y:S04]  /*11a0*/  @!P0 LDG.E R11, desc[UR4][R12.64+0x804] ;  /* 0x000804040c0b8981 */ /* 0x000ea8000c1e1900 */
[----:B------:R-:W2:Y:S01]  /*11b0*/  @!P0 LDG.E R16, desc[UR4][R12.64+0x80c] ;  /* 0x00080c040c108981 */ /* 0x000ea2000c1e1900 */
[----:B------:R-:W-:-:S04]  /*11c0*/  IADD3 R23, PT, PT, R7, 0x180, RZ ;  /* 0x0000018007177810 */ /* 0x000fc80007ffe0ff */
[----:B------:R-:W-:-:S13]  /*11d0*/  ISETP.GE.AND P1, PT, R23, R0, PT ;  /* 0x000000001700720c */ /* 0x000fda0003f26270 */
[----:B------:R-:W4:Y:S01]  /*11e0*/  @!P1 LDC R20, c[0x0][0x388] ;  /* 0x0000e200ff149b82 */ /* 0x000f220000000800 */
[-C--:B---3--:R-:W-:Y:S01]  /*11f0*/  @!P0 FFMA R23, R21, R18.reuse, R10 ;  /* 0x0000001215178223 */ /* 0x088fe2000000000a */
[----:B------:R4:W-:Y:S01]  /*1200*/  @!P0 STG.E desc[UR4][R14.64+0x808], R21 ;  /* 0x000808150e008986 */ /* 0x0009e2000c101904 */
[----:B--2---:R-:W-:-:S03]  /*1210*/  @!P0 FFMA R11, R16, R18, R11 ;  /* 0x00000012100b8223 */ /* 0x004fc6000000000b */
[----:B------:R-:W-:Y:S04]  /*1220*/  @!P0 STG.E desc[UR4][R14.64+0x80c], R16 ;  /* 0x00080c100e008986 */ /* 0x000fe8000c101904 */
[----:B------:R2:W-:Y:S04]  /*1230*/  @!P0 STG.E desc[UR4][R14.64+0x800], R23 ;  /* 0x000800170e008986 */ /* 0x0005e8000c101904 */
[----:B------:R3:W-:Y:S04]  /*1240*/  @!P0 STG.E desc[UR4][R14.64+0x804], R11 ;  /* 0x0008040b0e008986 */ /* 0x0007e8000c101904 */
[----:B------:R-:W4:Y:S04]  /*1250*/  @!P1 LDG.E R10, desc[UR4][R12.64+0x1000] ;  /* 0x001000040c0a9981 */ /* 0x000f28000c1e1900 */
[----:B-1----:R-:W4:Y:S04]  /*1260*/  @!P1 LDG.E R19, desc[UR4][R12.64+0x1008] ;  /* 0x001008040c139981 */ /* 0x002f28000c1e1900 */
[----:B------:R-:W5:Y:S04]  /*1270*/  @!P1 LDG.E R17, desc[UR4][R12.64+0x1004] ;  /* 0x001004040c119981 */ /* 0x000f68000c1e1900 */
[----:B------:R-:W5:Y:S01]  /*1280*/  @!P1 LDG.E R18, desc[UR4][R12.64+0x100c] ;  /* 0x00100c040c129981 */ /* 0x000f62000c1e1900 */
[----:B------:R-:W-:-:S04]  /*1290*/  IADD3 R25, PT, PT, R7, 0x200, RZ ;  /* 0x0000020007197810 */ /* 0x000fc80007ffe0ff */
[----:B------:R-:W-:Y:S01]  /*12a0*/  ISETP.GE.AND P0, PT, R25, R0, PT ;  /* 0x000000001900720c */ /* 0x000fe20003f06270 */
[-C--:B----4-:R-:W-:Y:S01]  /*12b0*/  @!P1 FFMA R21, R19, R20.reuse, R10 ;  /* 0x0000001413159223 */ /* 0x090fe2000000000a */
[----:B------:R1:W-:Y:S01]  /*12c0*/  @!P1 STG.E desc[UR4][R14.64+0x1008], R19 ;  /* 0x001008130e009986 */ /* 0x0003e2000c101904 */
[----:B-----5:R-:W-:-:S03]  /*12d0*/  @!P1 FFMA R17, R18, R20, R17 ;  /* 0x0000001412119223 */ /* 0x020fc60000000011 */
[----:B------:R-:W-:Y:S07]  /*12e0*/  @!P1 STG.E desc[UR4][R14.64+0x100c], R18 ;  /* 0x00100c120e009986 */ /* 0x000fee000c101904 */
[----:B------:R-:W1:Y:S01]  /*12f0*/  @!P0 LDC R20, c[0x0][0x388] ;  /* 0x0000e200ff148b82 */ /* 0x000e620000000800 */
[----:B------:R4:W-:Y:S04]  /*1300*/  @!P1 STG.E desc[UR4][R14.64+0x1000], R21 ;  /* 0x001000150e009986 */ /* 0x0009e8000c101904 */
[----:B------:R5:W-:Y:S04]  /*1310*/  @!P1 STG.E desc[UR4][R14.64+0x1004], R17 ;  /* 0x001004110e009986 */ /* 0x000be8000c101904 */
[----:B------:R-:W1:Y:S04]  /*1320*/  @!P0 LDG.E R10, desc[UR4][R12.64+0x1800] ;  /* 0x001800040c0a8981 */ /* 0x000e68000c1e1900 */
[----:B--2---:R-:W1:Y:S04]  /*1330*/  @!P0 LDG.E R23, desc[UR4][R12.64+0x1808] ;  /* 0x001808040c178981 */ /* 0x004e68000c1e1900 */
[----:B---3--:R-:W2:Y:S04]  /*1340*/  @!P0 LDG.E R11, desc[UR4][R12.64+0x1804] ;  /* 0x001804040c0b8981 */ /* 0x008ea8000c1e1900 */
[----:B------:R-:W2:Y:S01]  /*1350*/  @!P0 LDG.E R16, desc[UR4][R12.64+0x180c] ;  /* 0x00180c040c108981 */ /* 0x000ea2000c1e1900 */
[----:B------:R-:W-:-:S04]  /*1360*/  IADD3 R25, PT, PT, R7, 0x280, RZ ;  /* 0x0000028007197810 */ /* 0x000fc80007ffe0ff */
[----:B------:R-:W-:Y:S01]  /*1370*/  ISETP.GE.AND P1, PT, R25, R0, PT ;  /* 0x000000001900720c */ /* 0x000fe20003f26270 */
[-C--:B-1----:R-:W-:Y:S01]  /*1380*/  @!P0 FFMA R19, R23, R20.reuse, R10 ;  /* 0x0000001417138223 */ /* 0x082fe2000000000a */
[----:B------:R1:W-:Y:S01]  /*1390*/  @!P0 STG.E desc[UR4][R14.64+0x1808], R23 ;  /* 0x001808170e008986 */ /* 0x0003e2000c101904 */
[----:B--2---:R-:W-:-:S03]  /*13a0*/  @!P0 FFMA R11, R16, R20, R11 ;  /* 0x00000014100b8223 */ /* 0x004fc6000000000b */
[----:B------:R-:W-:Y:S07]  /*13b0*/  @!P0 STG.E desc[UR4][R14.64+0x180c], R16 ;  /* 0x00180c100e008986 */ /* 0x000fee000c101904 */
[----:B------:R-:W1:Y:S01]  /*13c0*/  @!P1 LDC R20, c[0x0][0x388] ;  /* 0x0000e200ff149b82 */ /* 0x000e620000000800 */
[----:B------:R2:W-:Y:S04]  /*13d0*/  @!P0 STG.E desc[UR4][R14.64+0x1800], R19 ;  /* 0x001800130e008986 */ /* 0x0005e8000c101904 */
[----:B------:R3:W-:Y:S04]  /*13e0*/  @!P0 STG.E desc[UR4][R14.64+0x1804], R11 ;  /* 0x0018040b0e008986 */ /* 0x0007e8000c101904 */
[----:B------:R-:W1:Y:S04]  /*13f0*/  @!P1 LDG.E R10, desc[UR4][R12.64+0x2000] ;  /* 0x002000040c0a9981 */ /* 0x000e68000c1e1900 */
[----:B----4-:R-:W1:Y:S04]  /*1400*/  @!P1 LDG.E R21, desc[UR4][R12.64+0x2008] ;  /* 0x002008040c159981 */ /* 0x010e68000c1e1900 */
[----:B-----5:R-:W4:Y:S04]  /*1410*/  @!P1 LDG.E R17, desc[UR4][R12.64+0x2004] ;  /* 0x002004040c119981 */ /* 0x020f28000c1e1900 */
[----:B------:R-:W4:Y:S01]  /*1420*/  @!P1 LDG.E R18, desc[UR4][R12.64+0x200c] ;  /* 0x00200c040c129981 */ /* 0x000f22000c1e1900 */
[----:B------:R-:W-:-:S04]  /*1430*/  IADD3 R25, PT, PT, R7, 0x300, RZ ;  /* 0x0000030007197810 */ /* 0x000fc80007ffe0ff */
[----:B------:R-:W-:Y:S01]  /*1440*/  ISETP.GE.AND P0, PT, R25, R0, PT ;  /* 0x000000001900720c */ /* 0x000fe20003f06270 */
[-C--:B-1----:R-:W-:Y:S01]  /*1450*/  @!P1 FFMA R23, R21, R20.reuse, R10 ;  /* 0x0000001415179223 */ /* 0x082fe2000000000a */
[----:B------:R1:W-:Y:S01]  /*1460*/  @!P1 STG.E desc[UR4][R14.64+0x2008], R21 ;  /* 0x002008150e009986 */ /* 0x0003e2000c101904 */
[----:B----4-:R-:W-:-:S03]  /*1470*/  @!P1 FFMA R17, R18, R20, R17 ;  /* 0x0000001412119223 */ /* 0x010fc60000000011 */
[----:B------:R1:W-:Y:S07]  /*1480*/  @!P1 STG.E desc[UR4][R14.64+0x200c], R18 ;  /* 0x00200c120e009986 */ /* 0x0003ee000c101904 */
[----:B------:R-:W4:Y:S01]  /*1490*/  @!P0 LDC R20, c[0x0][0x388] ;  /* 0x0000e200ff148b82 */ /* 0x000f220000000800 */
[----:B------:R1:W-:Y:S04]  /*14a0*/  @!P1 STG.E desc[UR4][R14.64+0x2000], R23 ;  /* 0x002000170e009986 */ /* 0x0003e8000c101904 */
[----:B------:R1:W-:Y:S04]  /*14b0*/  @!P1 STG.E desc[UR4][R14.64+0x2004], R17 ;  /* 0x002004110e009986 */ /* 0x0003e8000c101904 */
[----:B------:R-:W4:Y:S04]  /*14c0*/  @!P0 LDG.E R10, desc[UR4][R12.64+0x2800] ;  /* 0x002800040c0a8981 */ /* 0x000f28000c1e1900 */
[----:B--2---:R-:W4:Y:S04]  /*14d0*/  @!P0 LDG.E R19, desc[UR4][R12.64+0x2808] ;  /* 0x002808040c138981 */ /* 0x004f28000c1e1900 */
[----:B---3--:R-:W2:Y:S04]  /*14e0*/  @!P0 LDG.E R11, desc[UR4][R12.64+0x2804] ;  /* 0x002804040c0b8981 */ /* 0x008ea8000c1e1900 */
[----:B------:R-:W2:Y:S01]  /*14f0*/  @!P0 LDG.E R16, desc[UR4][R12.64+0x280c] ;  /* 0x00280c040c108981 */ /* 0x000ea2000c1e1900 */
[----:B------:R-:W-:Y:S01]  /*1500*/  IADD3 R7, PT, PT, R7, 0x380, RZ ;  /* 0x0000038007077810 */ /* 0x000fe20007ffe0ff */
[----:B------:R-:W-:Y:S01]  /*1510*/  VIADD R8, R8, 0x8 ;  /* 0x0000000808087836 */ /* 0x000fe20000000000 */
[----:B------:R-:W-:Y:S04]  /*1520*/  BSSY.RECONVERGENT B0, `(.L_x_24) ;  /* 0x0000014000007945 */ /* 0x000fe80003800200 */
[----:B------:R-:W-:Y:S01]  /*1530*/  ISETP.NE.AND P1, PT, R8, R6, PT ;  /* 0x000000060800720c */ /* 0x000fe20003f25270 */
[-C--:B----4-:R-:W-:Y:S01]  /*1540*/  @!P0 FFMA R25, R19, R20.reuse, R10 ;  /* 0x0000001413198223 */ /* 0x090fe2000000000a */
[----:B------:R1:W-:Y:S01]  /*1550*/  @!P0 STG.E desc[UR4][R14.64+0x2808], R19 ;  /* 0x002808130e008986 */ /* 0x0003e2000c101904 */
[----:B--2---:R-:W-:-:S03]  /*1560*/  @!P0 FFMA R11, R16, R20, R11 ;  /* 0x00000014100b8223 */ /* 0x004fc6000000000b */
[----:B------:R1:W-:Y:S04]  /*1570*/  @!P0 STG.E desc[UR4][R14.64+0x280c], R16 ;  /* 0x00280c100e008986 */ /* 0x0003e8000c101904 */
[----:B------:R1:W-:Y:S04]  /*1580*/  @!P0 STG.E desc[UR4][R14.64+0x2800], R25 ;  /* 0x002800190e008986 */ /* 0x0003e8000c101904 */
[----:B------:R1:W-:Y:S01]  /*1590*/  @!P0 STG.E desc[UR4][R14.64+0x2804], R11 ;  /* 0x0028040b0e008986 */ /* 0x0003e2000c101904 */
[----:B------:R-:W-:-:S13]  /*15a0*/  ISETP.GE.AND P0, PT, R7, R0, PT ;  /* 0x000000000700720c */ /* 0x000fda0003f06270 */
[----:B-1----:R-:W-:Y:S05]  /*15b0*/  @P0 BRA `(.L_x_25) ;  /* 0x0000000000280947 */ /* 0x002fea0003800000 */
        /* <DEDUP_REMOVED lines=10> */
.L_x_25:
[----:B0-----:R-:W-:Y:S05]  /*1660*/  BSYNC.RECONVERGENT B0 ;  /* 0x0000000000007941 */ /* 0x001fea0003800200 */
.L_x_24:
[----:B------:R-:W-:Y:S05]  /*1670*/  @P1 BRA `(.L_x_26) ;  /* 0xfffffff8003c1947 */ /* 0x000fea000383ffff */
.L_x_23:
[----:B------:R-:W-:-:S13]  /*1680*/  ISETP.NE.AND P0, PT, R22, RZ, PT ;  /* 0x000000ff1600720c */ /* 0x000fda0003f05270 */
[----:B------:R-:W-:Y:S05]  /*1690*/  @!P0 EXIT ;  /* 0x000000000000894d */ /* 0x000fea0003800000 */
[----:B-1----:R-:W0:Y:S01]  /*16a0*/  LDC R7, c[0x0][0x384] ;  /* 0x0000e100ff077b82 */ /* 0x002e220000000800 */
[----:B------:R-:W-:Y:S02]  /*16b0*/  ISETP.GE.U32.AND P1, PT, R22, 0x4, PT ;  /* 0x000000041600780c */ /* 0x000fe40003f26070 */
[----:B0-----:R-:W-:-:S04]  /*16c0*/  LOP3.LUT R18, R7, 0x3, RZ, 0xc0, !PT ;  /* 0x0000000307127812 */ /* 0x001fc800078ec0ff */
        /* <DEDUP_REMOVED lines=18> */
[----:B------:R-:W-:Y:S02]  /*17f0*/  @!P1 IMAD.WIDE R12, R20, 0x10, R4 ;  /* 0x00000010140c9825 */ /* 0x000fe400078e0204 */
        /* <DEDUP_REMOVED lines=12> */
[----:B------:R0:W-:Y:S01]  /*18c0*/  @!P1 STG.E desc[UR4][R16.64+0x8], R27 ;  /* 0x0000081b10009986 */ /* 0x0001e2000c101904 */
[----:B------:R-:W0:Y:S03]  /*18d0*/  @!P2 LDC R24, c[0x0][0x388] ;  /* 0x0000e200ff18ab82 */ /* 0x000e260000000800 */
[----:B------:R-:W-:Y:S04]  /*18e0*/  @!P1 STG.E desc[UR4][R16.64+0xc], R29 ;  /* 0x00000c1d10009986 */ /* 0x000fe8000c101904 */
[----:B------:R1:W-:Y:S04]  /*18f0*/  @!P1 STG.E desc[UR4][R16.64], R19 ;  /* 0x0000001310009986 */ /* 0x0003e8000c101904 */
[----:B------:R2:W-:Y:S04]  /*1900*/  @!P1 STG.E desc[UR4][R16.64+0x4], R21 ;  /* 0x0000041510009986 */ /* 0x0005e8000c101904 */
[----:B------:R-:W0:Y:S04]  /*1910*/  @!P2 LDG.E R8, desc[UR4][R10.64] ;  /* 0x000000040a08a981 */ /* 0x000e28000c1e1900 */
[----:B------:R-:W1:Y:S04]  /*1920*/  @!P2 LDG.E R14, desc[UR4][R10.64+0x4] ;  /* 0x000004040a0ea981 */ /* 0x000e68000c1e1900 */
[----:B------:R-:W0:Y:S04]  /*1930*/  @!P2 LDG.E R23, desc[UR4][R10.64+0x8] ;  /* 0x000008040a17a981 */ /* 0x000e28000c1e1900 */
[----:B------:R-:W1:Y:S01]  /*1940*/  @!P2 LDG.E R25, desc[UR4][R10.64+0xc] ;  /* 0x00000c040a19a981 */ /* 0x000e62000c1e1900 */
[----:B------:R-:W-:-:S04]  /*1950*/  IADD3 R20, PT, PT, R15, 0x180, RZ ;  /* 0x000001800f147810 */ /* 0x000fc80007ffe0ff */
[----:B------:R-:W-:Y:S01]  /*1960*/  ISETP.GE.AND P1, PT, R20, R0, PT ;  /* 0x000000001400720c */ /* 0x000fe20003f26270 */
[----:B------:R-:W-:-:S12]  /*1970*/  @!P2 IMAD.WIDE R12, R22, 0x10, R2 ;  /* 0x00000010160ca825 */ /* 0x000fd800078e0202 */
[----:B------:R-:W3:Y:S01]  /*1980*/  @!P1 LDC R22, c[0x0][0x388] ;  /* 0x0000e200ff169b82 */ /* 0x000ee20000000800 */
[-C--:B0-----:R-:W-:Y:S01]  /*1990*/  @!P2 FFMA R27, R23, R24.reuse, R8 ;  /* 0x00000018171ba223 */ /* 0x081fe20000000008 */
[----:B-1----:R-:W-:Y:S01]  /*19a0*/  @!P2 FFMA R19, R25, R24, R14 ;  /* 0x000000181913a223 */ /* 0x002fe2000000000e */
[C---:B------:R-:W-:Y:S01]  /*19b0*/  @!P1 IMAD.WIDE R14, R20.reuse, 0x10, R4 ;  /* 0x00000010140e9825 */ /* 0x040fe200078e0204 */
[----:B------:R0:W-:Y:S04]  /*19c0*/  @!P2 STG.E desc[UR4][R12.64+0x8], R23 ;  /* 0x000008170c00a986 */ /* 0x0001e8000c101904 */
[----:B------:R1:W-:Y:S04]  /*19d0*/  @!P2 STG.E desc[UR4][R12.64+0xc], R25 ;  /* 0x00000c190c00a986 */ /* 0x0003e8000c101904 */
[----:B------:R1:W-:Y:S04]  /*19e0*/  @!P2 STG.E desc[UR4][R12.64], R27 ;  /* 0x0000001b0c00a986 */ /* 0x0003e8000c101904 */
[----:B------:R1:W-:Y:S04]  /*19f0*/  @!P2 STG.E desc[UR4][R12.64+0x4], R19 ;  /* 0x000004130c00a986 */ /* 0x0003e8000c101904 */
[----:B------:R-:W3:Y:S04]  /*1a00*/  @!P1 LDG.E R8, desc[UR4][R14.64] ;  /* 0x000000040e089981 */ /* 0x000ee8000c1e1900 */
[----:B--2---:R-:W0:Y:S04]  /*1a10*/  @!P1 LDG.E R16, desc[UR4][R14.64+0x4] ;  /* 0x000004040e109981 */ /* 0x004e28000c1e1900 */
[----:B------:R-:W3:Y:S04]  /*1a20*/  @!P1 LDG.E R17, desc[UR4][R14.64+0x8] ;  /* 0x000008040e119981 */ /* 0x000ee8000c1e1900 */
[----:B------:R-:W0:Y:S01]  /*1a30*/  @!P1 LDG.E R21, desc[UR4][R14.64+0xc] ;  /* 0x00000c040e159981 */ /* 0x000e22000c1e1900 */
[----:B------:R-:W-:Y:S01]  /*1a40*/  @!P1 IMAD.WIDE R10, R20, 0x10, R2 ;  /* 0x00000010140a9825 */ /* 0x000fe200078e0202 */
[----:B------:R-:W-:-:S03]  /*1a50*/  IADD3 R6, PT, PT, R6, 0x4, RZ ;  /* 0x0000000406067810 */ /* 0x000fc60007ffe0ff */
[-C--:B---3--:R-:W-:Y:S01]  /*1a60*/  @!P1 FFMA R29, R17, R22.reuse, R8 ;  /* 0x00000016111d9223 */ /* 0x088fe20000000008 */
[----:B0-----:R-:W-:Y:S01]  /*1a70*/  @!P1 FFMA R23, R21, R22, R16 ;  /* 0x0000001615179223 */ /* 0x001fe20000000010 */
[----:B------:R1:W-:Y:S04]  /*1a80*/  @!P1 STG.E desc[UR4][R10.64+0x8], R17 ;  /* 0x000008110a009986 */ /* 0x0003e8000c101904 */
[----:B------:R1:W-:Y:S04]  /*1a90*/  @!P1 STG.E desc[UR4][R10.64+0xc], R21 ;  /* 0x00000c150a009986 */ /* 0x0003e8000c101904 */
[----:B------:R1:W-:Y:S04]  /*1aa0*/  @!P1 STG.E desc[UR4][R10.64], R29 ;  /* 0x0000001d0a009986 */ /* 0x0003e8000c101904 */
[----:B------:R1:W-:Y:S02]  /*1ab0*/  @!P1 STG.E desc[UR4][R10.64+0x4], R23 ;  /* 0x000004170a009986 */ /* 0x0003e4000c101904 */
.L_x_27:
[----:B------:R-:W-:Y:S05]  /*1ac0*/  @!P0 EXIT ;  /* 0x000000000000894d */ /* 0x000fea0003800000 */
[----:B------:R-:W-:Y:S02]  /*1ad0*/  ISETP.NE.AND P1, PT, R18, 0x1, PT ;  /* 0x000000011200780c */ /* 0x000fe40003f25270 */
[----:B------:R-:W-:-:S04]  /*1ae0*/  LOP3.LUT R7, R7, 0x1, RZ, 0xc0, !PT ;  /* 0x0000000107077812 */ /* 0x000fc800078ec0ff */
[----:B------:R-:W-:-:S07]  /*1af0*/  ISETP.NE.U32.AND P0, PT, R7, 0x1, PT ;  /* 0x000000010700780c */ /* 0x000fce0003f05070 */
[----:B------:R-:W-:Y:S06]  /*1b00*/  @!P1 BRA `(.L_x_28) ;  /* 0x00000000007c9947 */ /* 0x000fec0003800000 */
[----:B-1----:R-:W-:-:S04]  /*1b10*/  LEA R13, R6, R9, 0x7 ;  /* 0x00000009060d7211 */ /* 0x002fc800078e38ff */
        /* <DEDUP_REMOVED lines=9> */
[----:B------:R-:W-:-:S12]  /*1bb0*/  @!P1 IMAD.WIDE R12, R13, 0x10, R2 ;  /* 0x000000100d0c9825 */ /* 0x000fd800078e0202 */
[----:B------:R-:W-:Y:S01]  /*1bc0*/  @!P2 IMAD.WIDE R10, R25, 0x10, R4 ;  /* 0x00000010190aa825 */ /* 0x000fe200078e0204 */
[----:B------:R-:W1:Y:S03]  /*1bd0*/  @!P2 LDC R27, c[0x0][0x388] ;  /* 0x0000e200ff1bab82 */ /* 0x000e660000000800 */
[-C--:B0-----:R-:W-:Y:S01]  /*1be0*/  @!P1 FFMA R7, R16, R19.reuse, R7 ;  /* 0x0000001310079223 */ /* 0x081fe20000000007 */
[----:B------:R0:W-:Y:S01]  /*1bf0*/  @!P1 STG.E desc[UR4][R12.64+0x8], R16 ;  /* 0x000008100c009986 */ /* 0x0001e2000c101904 */
[----:B--2---:R-:W-:-:S03]  /*1c00*/  @!P1 FFMA R19, R17, R19, R8 ;  /* 0x0000001311139223 */ /* 0x004fc60000000008 */
[----:B------:R0:W-:Y:S04]  /*1c10*/  @!P1 STG.E desc[UR4][R12.64+0xc], R17 ;  /* 0x00000c110c009986 */ /* 0x0001e8000c101904 */
[----:B------:R0:W-:Y:S04]  /*1c20*/  @!P1 STG.E desc[UR4][R12.64], R7 ;  /* 0x000000070c009986 */ /* 0x0001e8000c101904 */
[----:B------:R0:W-:Y:S04]  /*1c30*/  @!P1 STG.E desc[UR4][R12.64+0x4], R19 ;  /* 0x000004130c009986 */ /* 0x0001e8000c101904 */
[----:B------:R-:W1:Y:S04]  /*1c40*/  @!P2 LDG.E R8, desc[UR4][R10.64] ;  /* 0x000000040a08a981 */ /* 0x000e68000c1e1900 */
[----:B------:R-:W1:Y:S04]  /*1c50*/  @!P2 LDG.E R21, desc[UR4][R10.64+0x8] ;  /* 0x000008040a15a981 */ /* 0x000e68000c1e1900 */
[----:B------:R-:W2:Y:S04]  /*1c60*/  @!P2 LDG.E R18, desc[UR4][R10.64+0x4] ;  /* 0x000004040a12a981 */ /* 0x000ea8000c1e1900 */
[----:B------:R-:W2:Y:S01]  /*1c70*/  @!P2 LDG.E R23, desc[UR4][R10.64+0xc] ;  /* 0x00000c040a17a981 */ /* 0x000ea2000c1e1900 */
[----:B------:R-:W-:Y:S01]  /*1c80*/  @!P2 IMAD.WIDE R14, R25, 0x10, R2 ;  /* 0x00000010190ea825 */ /* 0x000fe200078e0202 */
[----:B------:R-:W-:-:S03]  /*1c90*/  IADD3 R6, PT, PT, R6, 0x2, RZ ;  /* 0x0000000206067810 */ /* 0x000fc60007ffe0ff */
[-C--:B-1----:R-:W-:Y:S01]  /*1ca0*/  @!P2 FFMA R25, R21, R27.reuse, R8 ;  /* 0x0000001b1519a223 */ /* 0x082fe20000000008 */
[----:B------:R0:W-:Y:S01]  /*1cb0*/  @!P2 STG.E desc[UR4][R14.64+0x8], R21 ;  /* 0x000008150e00a986 */ /* 0x0001e2000c101904 */
[----:B--2---:R-:W-:-:S03]  /*1cc0*/  @!P2 FFMA R27, R23, R27, R18 ;  /* 0x0000001b171ba223 */ /* 0x004fc60000000012 */
[----:B------:R0:W-:Y:S04]  /*1cd0*/  @!P2 STG.E desc[UR4][R14.64+0xc], R23 ;  /* 0x00000c170e00a986 */ /* 0x0001e8000c101904 */
[----:B------:R0:W-:Y:S04]  /*1ce0*/  @!P2 STG.E desc[UR4][R14.64], R25 ;  /* 0x000000190e00a986 */ /* 0x0001e8000c101904 */
[----:B------:R0:W-:Y:S02]  /*1cf0*/  @!P2 STG.E desc[UR4][R14.64+0x4], R27 ;  /* 0x0000041b0e00a986 */ /* 0x0001e4000c101904 */
.L_x_28:
[----:B------:R-:W-:Y:S05]  /*1d00*/  @P0 EXIT ;  /* 0x000000000000094d */ /* 0x000fea0003800000 */
[----:B-1----:R-:W-:-:S04]  /*1d10*/  LEA R11, R6, R9, 0x7 ;  /* 0x00000009060b7211 */ /* 0x002fc800078e38ff */
[----:B------:R-:W-:-:S13]  /*1d20*/  ISETP.GE.AND P0, PT, R11, R0, PT ;  /* 0x000000000b00720c */ /* 0x000fda0003f06270 */
[----:B------:R-:W-:Y:S05]  /*1d30*/  @P0 EXIT ;  /* 0x000000000000094d */ /* 0x000fea0003800000 */
[C---:B------:R-:W-:Y:S01]  /*1d40*/  IMAD.WIDE R4, R11.reuse, 0x10, R4 ;  /* 0x000000100b047825 */ /* 0x040fe200078e0204 */
[----:B------:R-:W1:Y:S04]  /*1d50*/  LDCU UR6, c[0x0][0x388] ;  /* 0x00007100ff0677ac */ /* 0x000e680008000800 */
[----:B------:R-:W1:Y:S04]  /*1d60*/  LDG.E R0, desc[UR4][R4.64] ;  /* 0x0000000404007981 */ /* 0x000e68000c1e1900 */
[----:B------:R-:W2:Y:S04]  /*1d70*/  LDG.E R6, desc[UR4][R4.64+0x4] ;  /* 0x0000040404067981 */ /* 0x000ea8000c1e1900 */
[----:B0-----:R-:W1:Y:S04]  /*1d80*/  LDG.E R7, desc[UR4][R4.64+0x8] ;  /* 0x0000080404077981 */ /* 0x001e68000c1e1900 */
[----:B------:R-:W2:Y:S01]  /*1d90*/  LDG.E R9, desc[UR4][R4.64+0xc] ;  /* 0x00000c0404097981 */ /* 0x000ea2000c1e1900 */
[----:B------:R-:W-:-:S04]  /*1da0*/  IMAD.WIDE R2, R11, 0x10, R2 ;  /* 0x000000100b027825 */ /* 0x000fc800078e0202 */
[----:B-1----:R-:W-:Y:S01]  /*1db0*/  FFMA R11, R7, UR6, R0 ;  /* 0x00000006070b7c23 */ /* 0x002fe20008000000 */
[----:B------:R-:W-:Y:S01]  /*1dc0*/  STG.E desc[UR4][R2.64+0x8], R7 ;  /* 0x0000080702007986 */ /* 0x000fe2000c101904 */
[----:B--2---:R-:W-:-:S03]  /*1dd0*/  FFMA R13, R9, UR6, R6 ;  /* 0x00000006090d7c23 */ /* 0x004fc60008000006 */
[----:B------:R-:W-:Y:S04]  /*1de0*/  STG.E desc[UR4][R2.64+0xc], R9 ;  /* 0x00000c0902007986 */ /* 0x000fe8000c101904 */
[----:B------:R-:W-:Y:S04]  /*1df0*/  STG.E desc[UR4][R2.64], R11 ;  /* 0x0000000b02007986 */ /* 0x000fe8000c101904 */
[----:B------:R-:W-:Y:S01]  /*1e00*/  STG.E desc[UR4][R2.64+0x4], R13 ;  /* 0x0000040d02007986 */ /* 0x000fe2000c101904 */
[----:B------:R-:W-:Y:S05]  /*1e10*/  EXIT ;  /* 0x000000000000794d */ /* 0x000fea0003800000 */
.L_x_29:
        /* <DEDUP_REMOVED lines=14> */
.L_x_32:


//--------------------- .text._ZN3cub18CUB_300001_SM_10006detail11EmptyKernelIvEEvv --------------------------
	.section	.text._ZN3cub18CUB_300001_SM_10006detail11EmptyKernelIvEEvv,"ax",@progbits
	.align	128
        .global         _ZN3cub18CUB_300001_SM_10006detail11EmptyKernelIvEEvv
        .type           _ZN3cub18CUB_300001_SM_10006detail11EmptyKernelIvEEvv,@function
        .size           _ZN3cub18CUB_300001_SM_10006detail11EmptyKernelIvEEvv,(.L_x_33 - _ZN3cub18CUB_300001_SM_10006detail11EmptyKernelIvEEvv)
        .other          _ZN3cub18CUB_300001_SM_10006detail11EmptyKernelIvEEvv,@"STO_CUDA_ENTRY STV_DEFAULT"
_ZN3cub18CUB_300001_SM_10006detail11EmptyKernelIvEEvv:
.text._ZN3cub18CUB_300001_SM_10006detail11EmptyKernelIvEEvv:
[----:B------:R-:W-:Y:S01]  /*0000*/  LDC R1, c[0x0][0x37c] ;  /* 0x0000df00ff017b82 */ /* 0x000fe20000000800 */
[----:B------:R-:W-:Y:S05]  /*0010*/  EXIT ;  /* 0x000000000000794d */ /* 0x000fea0003800000 */
.L_x_30:
        /* <DEDUP_REMOVED lines=14> */
.L_x_33:


//--------------------- .nv.shared.reserved.0     --------------------------
	.section	.nv.shared.reserved.0,"aw",@nobits
	.weak		__nv_reservedSMEM_offset_0_alias
	.size		__nv_reservedSMEM_offset_0_alias, 0, 64
	.other		__nv_reservedSMEM_offset_0_alias,@"STO_CUDA_RESERVED_SHARED STV_DEFAULT"
__nv_reservedSMEM_offset_0_alias:
	.zero		0
	.zero		64


//--------------------- .nv.global                --------------------------
	.section	.nv.global,"aw",@nobits
.nv.global:
	.type		_ZN30_INTERNAL_2575916c_4_k_cu_main6thrust24THRUST_300001_SM_1000_NS12placeholders2_8E,@object
	.size		_ZN30_INTERNAL_2575916c_4_k_cu_main6thrust24THRUST_300001_SM_1000_NS12placeholders2_8E,(_ZN30_INTERNAL_2575916c_4_k_cu_main4cuda3std3__432_GLOBAL__N__2575916c_4_k_cu_main6ignoreE - _ZN30_INTERNAL_2575916c_4_k_cu_main6thrust24THRUST_300001_SM_1000_NS12placeholders2_8E)
_ZN30_INTERNAL_2575916c_4_k_cu_main6thrust24THRUST_300001_SM_1000_NS12placeholders2_8E:
	.zero		1
	.type		_ZN30_INTERNAL_2575916c_4_k_cu_main4cuda3std3__432_GLOBAL__N__2575916c_4_k_cu_main6ignoreE,@object
	.size		_ZN30_INTERNAL_2575916c_4_k_cu_main4cuda3std3__432_GLOBAL__N__2575916c_4_k_cu_main6ignoreE,(_ZN30_INTERNAL_2575916c_4_k_cu_main4cuda3std6ranges3__45__cpo4dataE - _ZN30_INTERNAL_2575916c_4_k_cu_main4cuda3std3__432_GLOBAL__N__2575916c_4_k_cu_main6ignoreE)
_ZN30_INTERNAL_2575916c_4_k_cu_main4cuda3std3__432_GLOBAL__N__2575916c_4_k_cu_main6ignoreE:
	.zero		1
	.type		_ZN30_INTERNAL_2575916c_4_k_cu_main4cuda3std6ranges3__45__cpo4dataE,@object
	.size		_ZN30_INTERNAL_2575916c_4_k_cu_main4cuda3std6ranges3__45__cpo4dataE,(_ZN30_INTERNAL_2575916c_4_k_cu_main6thrust24THRUST_300001_SM_1000_NS6system3cpp3parE - _ZN30_INTERNAL_2575916c_4_k_cu_main4cuda3std6ranges3__45__cpo4dataE)
_ZN30_INTERNAL_2575916c_4_k_cu_main4cuda3std6ranges3__45__cpo4dataE:
	.zero		1
	.type		_ZN30_INTERNAL_2575916c_4_k_cu_main6thrust24THRUST_300001_SM_1000_NS6system3cpp3parE,@object
	.size		_ZN30_INTERNAL_2575916c_4_k_cu_main6thrust24THRUST_300001_SM_1000_NS6system3cpp3parE,(_ZN30_INTERNAL_2575916c_4_k_cu_main4cuda3std3__45__cpo5beginE - _ZN30_INTERNAL_2575916c_4_k_cu_main6thrust24THRUST_300001_SM_1000_NS6system3cpp3parE)
_ZN30_INTERNAL_2575916c_4_k_cu_main6thrust24THRUST_300001_SM_1000_NS6system3cpp3parE:
	.zero		1
	.type		_ZN30_INTERNAL_2575916c_4_k_cu_main4cuda3std3__45__cpo5beginE,@object
	.size		_ZN30_INTERNAL_2575916c_4_k_cu_main4cuda3std3__45__cpo5beginE,(_ZN30_INTERNAL_2575916c_4_k_cu_main4cuda3std6ranges3__45__cpo5beginE - _ZN30_INTERNAL_2575916c_4_k_cu_main4cuda3std3__45__cpo5beginE)
_ZN30_INTERNAL_2575916c_4_k_cu_main4cuda3std3__45__cpo5beginE:
	.zero		1
	.type		_ZN30_INTERNAL_2575916c_4_k_cu_main4cuda3std6ranges3__45__cpo5beginE,@object
	.size		_ZN30_INTERNAL_2575916c_4_k_cu_main4cuda3std6ranges3__45__cpo5beginE,(_ZN30_INTERNAL_2575916c_4_k_cu_main6thrust24THRUST_300001_SM_1000_NS6deviceE - _ZN30_INTERNAL_2575916c_4_k_cu_main4cuda3std6ranges3__45__cpo5beginE)
_ZN30_INTERNAL_2575916c_4_k_cu_main4cuda3std6ranges3__45__cpo5beginE:
	.zero		1
	.type		_ZN30_INTERNAL_2575916c_4_k_cu_main6thrust24THRUST_300001_SM_1000_NS6deviceE,@object
	.size		_ZN30_INTERNAL_2575916c_4_k_cu_main6thrust24THRUST_300001_SM_1000_NS6deviceE,(_ZN30_INTERNAL_2575916c_4_k_cu_main4cuda3std3__47nulloptE - _ZN30_INTERNAL_2575916c_4_k_cu_main6thrust24THRUST_300001_SM_1000_NS6deviceE)
_ZN30_INTERNAL_2575916c_4_k_cu_main6thrust24THRUST_300001_SM_1000_NS6deviceE:
	.zero		1
	.type		_ZN30_INTERNAL_2575916c_4_k_cu_main4cuda3std3__47nulloptE,@object
	.size		_ZN30_INTERNAL_2575916c_4_k_cu_main4cuda3std3__47nulloptE,(_ZN30_INTERNAL_2575916c_4_k_cu_main4cuda3std6ranges3__45__cpo8distanceE - _ZN30_INTERNAL_2575916c_4_k_cu_main4cuda3std3__47nulloptE)
_ZN30_INTERNAL_2575916c_4_k_cu_main4cuda3std3__47nulloptE:
	.zero		1
	.type		_ZN30_INTERNAL_2575916c_4_k_cu_main4cuda3std6ranges3__45__cpo8distanceE,@object
	.size		_ZN30_INTERNAL_2575916c_4_k_cu_main4cuda3std6ranges3__45__cpo8distanceE,(_ZN30_INTERNAL_2575916c_4_k_cu_main6thrust24THRUST_300001_SM_1000_NS12placeholders2_4E - _ZN30_INTERNAL_2575916c_4_k_cu_main4cuda3std6ranges3__45__cpo8distanceE)
_ZN30_INTERNAL_2575916c_4_k_cu_main4cuda3std6ranges3__45__cpo8distanceE:
	.zero		1
	.type		_ZN30_INTERNAL_2575916c_4_k_cu_main6thrust24THRUST_300001_SM_1000_NS12placeholders2_4E,@object
	.size		_ZN30_INTERNAL_2575916c_4_k_cu_main6thrust24THRUST_300001_SM_1000_NS12placeholders2_4E,(_ZN30_INTERNAL_2575916c_4_k_cu_main4cuda3std3__45__cpo6rbeginE - _ZN30_INTERNAL_2575916c_4_k_cu_main6thrust24THRUST_300001_SM_1000_NS12placeholders2_4E)
_ZN30_INTERNAL_2575916c_4_k_cu_main6thrust24THRUST_300001_SM_1000_NS12placeholders2_4E:
	.zero		1
	.type		_ZN30_INTERNAL_2575916c_4_k_cu_main4cuda3std3__45__cpo6rbeginE,@object
	.size		_ZN30_INTERNAL_2575916c_4_k_cu_main4cuda3std3__45__cpo6rbeginE,(_ZN30_INTERNAL_2575916c_4_k_cu_main4cuda3std6ranges3__45__cpo7advanceE - _ZN30_INTERNAL_2575916c_4_k_cu_main4cuda3std3__45__cpo6rbeginE)
_ZN30_INTERNAL_2575916c_4_k_cu_main4cuda3std3__45__cpo6rbeginE:
	.zero		1
	.type		_ZN30_INTERNAL_2575916c_4_k_cu_main4cuda3std6ranges3__45__cpo7advanceE,@object
	.size		_ZN30_INTERNAL_2575916c_4_k_cu_main4cuda3std6ranges3__45__cpo7advanceE,(_ZN30_INTERNAL_2575916c_4_k_cu_main6thrust24THRUST_300001_SM_1000_NS12placeholders3_10E - _ZN30_INTERNAL_2575916c_4_k_cu_main4cuda3std6ranges3__45__cpo7advanceE)
_ZN30_INTERNAL_2575916c_4_k_cu_main4cuda3std6ranges3__45__cpo7advanceE:
	.zero		1
	.type		_ZN30_INTERNAL_2575916c_4_k_cu_main6thrust24THRUST_300001_SM_1000_NS12placeholders3_10E,@object
	.size		_ZN30_INTERNAL_2575916c_4_k_cu_main6thrust24THRUST_300001_SM_1000_NS12placeholders3_10E,(_ZN30_INTERNAL_2575916c_4_k_cu_main4cuda3std3__48in_placeE - _ZN30_INTERNAL_2575916c_4_k_cu_main6thrust24THRUST_300001_SM_1000_NS12placeholders3_10E)
_ZN30_INTERNAL_2575916c_4_k_cu_main6thrust24THRUST_300001_SM_1000_NS12placeholders3_10E:
	.zero		1
	.type		_ZN30_INTERNAL_2575916c_4_k_cu_main4cuda3std3__48in_placeE,@object
	.size		_ZN30_INTERNAL_2575916c_4_k_cu_main4cuda3std3__48in_placeE,(_ZN30_INTERNAL_2575916c_4_k_cu_main4cuda3std6ranges3__45__cpo4sizeE - _ZN30_INTERNAL_2575916c_4_k_cu_main4cuda3std3__48in_placeE)
_ZN30_INTERNAL_2575916c_4_k_cu_main4cuda3std3__48in_placeE:
	.zero		1
	.type		_ZN30_INTERNAL_2575916c_4_k_cu_main4cuda3std6ranges3__45__cpo4sizeE,@object
	.size		_ZN30_INTERNAL_2575916c_4_k_cu_main4cuda3std6ranges3__45__cpo4sizeE,(_ZN30_INTERNAL_2575916c_4_k_cu_main6thrust24THRUST_300001_SM_1000_NS12placeholders2_2E - _ZN30_INTERNAL_2575916c_4_k_cu_main4cuda3std6ranges3__45__cpo4sizeE)
_ZN30_INTERNAL_2575916c_4_k_cu_main4cuda3std6ranges3__45__cpo4sizeE:
	.zero		1
	.type		_ZN30_INTERNAL_2575916c_4_k_cu_main6thrust24THRUST_300001_SM_1000_NS12placeholders2_2E,@object
	.size		_ZN30_INTERNAL_2575916c_4_k_cu_main6thrust24THRUST_300001_SM_1000_NS12placeholders2_2E,(_ZN30_INTERNAL_2575916c_4_k_cu_main4cuda3std3__45__cpo6cbeginE - _ZN30_INTERNAL_2575916c_4_k_cu_main6thrust24THRUST_300001_SM_1000_NS12placeholders2_2E)
_ZN30_INTERNAL_2575916c_4_k_cu_main6thrust24THRUST_300001_SM_1000_NS12placeholders2_2E:
	.zero		1
	.type		_ZN30_INTERNAL_2575916c_4_k_cu_main4cuda3std3__45__cpo6cbeginE,@object
	.size		_ZN30_INTERNAL_2575916c_4_k_cu_main4cuda3std3__45__cpo6cbeginE,(_ZN30_INTERNAL_2575916c_4_k_cu_main4cuda3std6ranges3__45__cpo6cbeginE - _ZN30_INTERNAL_2575916c_4_k_cu_main4cuda3std3__45__cpo6cbeginE)
_ZN30_INTERNAL_2575916c_4_k_cu_main4cuda3std3__45__cpo6cbeginE:
	.zero		1
	.type		_ZN30_INTERNAL_2575916c_4_k_cu_main4cuda3std6ranges3__45__cpo6cbeginE,@object
	.size		_ZN30_INTERNAL_2575916c_4_k_cu_main4cuda3std6ranges3__45__cpo6cbeginE,(_ZN30_INTERNAL_2575916c_4_k_cu_main6thrust24THRUST_300001_SM_1000_NS12placeholders2_6E - _ZN30_INTERNAL_2575916c_4_k_cu_main4cuda3std6ranges3__45__cpo6cbeginE)
_ZN30_INTERNAL_2575916c_4_k_cu_main4cuda3std6ranges3__45__cpo6cbeginE:
	.zero		1
	.type		_ZN30_INTERNAL_2575916c_4_k_cu_main6thrust24THRUST_300001_SM_1000_NS12placeholders2_6E,@object
	.size		_ZN30_INTERNAL_2575916c_4_k_cu_main6thrust24THRUST_300001_SM_1000_NS12placeholders2_6E,(_ZN30_INTERNAL_2575916c_4_k_cu_main4cuda3std3__45__cpo7crbeginE - _ZN30_INTERNAL_2575916c_4_k_cu_main6thrust24THRUST_300001_SM_1000_NS12placeholders2_6E)
_ZN30_INTERNAL_2575916c_4_k_cu_main6thrust24THRUST_300001_SM_1000_NS12placeholders2_6E:
	.zero		1
	.type		_ZN30_INTERNAL_2575916c_4_k_cu_main4cuda3std3__45__cpo7crbeginE,@object
	.size		_ZN30_INTERNAL_2575916c_4_k_cu_main4cuda3std3__45__cpo7crbeginE,(_ZN30_INTERNAL_2575916c_4_k_cu_main4cuda3std6ranges3__45__cpo4nextE - _ZN30_INTERNAL_2575916c_4_k_cu_main4cuda3std3__45__cpo7crbeginE)
_ZN30_INTERNAL_2575916c_4_k_cu_main4cuda3std3__45__cpo7crbeginE:
	.zero		1
	.type		_ZN30_INTERNAL_2575916c_4_k_cu_main4cuda3std6ranges3__45__cpo4nextE,@object
	.size		_ZN30_INTERNAL_2575916c_4_k_cu_main4cuda3std6ranges3__45__cpo4nextE,(_ZN30_INTERNAL_2575916c_4_k_cu_main4cuda3std6ranges3__45__cpo4swapE - _ZN30_INTERNAL_2575916c_4_k_cu_main4cuda3std6ranges3__45__cpo4nextE)
_ZN30_INTERNAL_2575916c_4_k_cu_main4cuda3std6ranges3__45__cpo4nextE:
	.zero		1
	.type		_ZN30_INTERNAL_2575916c_4_k_cu_main4cuda3std6ranges3__45__cpo4swapE,@object
	.size		_ZN30_INTERNAL_2575916c_4_k_cu_main4cuda3std6ranges3__45__cpo4swapE,(_ZN30_INTERNAL_2575916c_4_k_cu_main6thrust24THRUST_300001_SM_1000_NS8cuda_cub10par_nosyncE - _ZN30_INTERNAL_2575916c_4_k_cu_main4cuda3std6ranges3__45__cpo4swapE)
_ZN30_INTERNAL_2575916c_4_k_cu_main4cuda3std6ranges3__45__cpo4swapE:
	.zero		1
	.type		_ZN30_INTERNAL_2575916c_4_k_cu_main6thrust24THRUST_300001_SM_1000_NS8cuda_cub10par_nosyncE,@object
	.size		_ZN30_INTERNAL_2575916c_4_k_cu_main6thrust24THRUST_300001_SM_1000_NS8cuda_cub10par_nosyncE,(_ZN30_INTERNAL_2575916c_4_k_cu_main6thrust24THRUST_300001_SM_1000_NS3seqE - _ZN30_INTERNAL_2575916c_4_k_cu_main6thrust24THRUST_300001_SM_1000_NS8cuda_cub10par_nosyncE)
_ZN30_INTERNAL_2575916c_4_k_cu_main6thrust24THRUST_300001_SM_1000_NS8cuda_cub10par_nosyncE:
	.zero		1
	.type		_ZN30_INTERNAL_2575916c_4_k_cu_main6thrust24THRUST_300001_SM_1000_NS3seqE,@object
	.size		_ZN30_INTERNAL_2575916c_4_k_cu_main6thrust24THRUST_300001_SM_1000_NS3seqE,(_ZN30_INTERNAL_2575916c_4_k_cu_main4cuda3std3__420unreachable_sentinelE - _ZN30_INTERNAL_2575916c_4_k_cu_main6thrust24THRUST_300001_SM_1000_NS3seqE)
_ZN30_INTERNAL_2575916c_4_k_cu_main6thrust24THRUST_300001_SM_1000_NS3seqE:
	.zero		1
	.type		_ZN30_INTERNAL_2575916c_4_k_cu_main4cuda3std3__420unreachable_sentinelE,@object
	.size		_ZN30_INTERNAL_2575916c_4_k_cu_main4cuda3std3__420unreachable_sentinelE,(_ZN30_INTERNAL_2575916c_4_k_cu_main4cuda3std6ranges3__45__cpo5ssizeE - _ZN30_INTERNAL_2575916c_4_k_cu_main4cuda3std3__420unreachable_sentinelE)
_ZN30_INTERNAL_2575916c_4_k_cu_main4cuda3std3__420unreachable_sentinelE:
	.zero		1
	.type		_ZN30_INTERNAL_2575916c_4_k_cu_main4cuda3std6ranges3__45__cpo5ssizeE,@object
	.size		_ZN30_INTERNAL_2575916c_4_k_cu_main4cuda3std6ranges3__45__cpo5ssizeE,(_ZN30_INTERNAL_2575916c_4_k_cu_main6thrust24THRUST_300001_SM_1000_NS12placeholders2_3E - _ZN30_INTERNAL_2575916c_4_k_cu_main4cuda3std6ranges3__45__cpo5ssizeE)
_ZN30_INTERNAL_2575916c_4_k_cu_main4cuda3std6ranges3__45__cpo5ssizeE:
	.zero		1
	.type		_ZN30_INTERNAL_2575916c_4_k_cu_main6thrust24THRUST_300001_SM_1000_NS12placeholders2_3E,@object
	.size		_ZN30_INTERNAL_2575916c_4_k_cu_main6thrust24THRUST_300001_SM_1000_NS12placeholders2_3E,(_ZN30_INTERNAL_2575916c_4_k_cu_main4cuda3std3__45__cpo4cendE - _ZN30_INTERNAL_2575916c_4_k_cu_main6thrust24THRUST_300001_SM_1000_NS12placeholders2_3E)
_ZN30_INTERNAL_2575916c_4_k_cu_main6thrust24THRUST_300001_SM_1000_NS12placeholders2_3E:
	.zero		1
	.type		_ZN30_INTERNAL_2575916c_4_k_cu_main4cuda3std3__45__cpo4cendE,@object
	.size		_ZN30_INTERNAL_2575916c_4_k_cu_main4cuda3std3__45__cpo4cendE,(_ZN30_INTERNAL_2575916c_4_k_cu_main4cuda3std6ranges3__45__cpo4cendE - _ZN30_INTERNAL_2575916c_4_k_cu_main4cuda3std3__45__cpo4cendE)
_ZN30_INTERNAL_2575916c_4_k_cu_main4cuda3std3__45__cpo4cendE:
	.zero		1
	.type		_ZN30_INTERNAL_2575916c_4_k_cu_main4cuda3std6ranges3__45__cpo4cendE,@object
	.size		_ZN30_INTERNAL_2575916c_4_k_cu_main4cuda3std6ranges3__45__cpo4cendE,(_ZN30_INTERNAL_2575916c_4_k_cu_main6thrust24THRUST_300001_SM_1000_NS12placeholders2_7E - _ZN30_INTERNAL_2575916c_4_k_cu_main4cuda3std6ranges3__45__cpo4cendE)
_ZN30_INTERNAL_2575916c_4_k_cu_main4cuda3std6ranges3__45__cpo4cendE:
	.zero		1
	.type		_ZN30_INTERNAL_2575916c_4_k_cu_main6thrust24THRUST_300001_SM_1000_NS12placeholders2_7E,@object
	.size		_ZN30_INTERNAL_2575916c_4_k_cu_main6thrust24THRUST_300001_SM_1000_NS12placeholders2_7E,(_ZN30_INTERNAL_2575916c_4_k_cu_main4cuda3std3__45__cpo5crendE - _ZN30_INTERNAL_2575916c_4_k_cu_main6thrust24THRUST_300001_SM_1000_NS12placeholders2_7E)
_ZN30_INTERNAL_2575916c_4_k_cu_main6thrust24THRUST_300001_SM_1000_NS12placeholders2_7E:
	.zero		1
	.type		_ZN30_INTERNAL_2575916c_4_k_cu_main4cuda3std3__45__cpo5crendE,@object
	.size		_ZN30_INTERNAL_2575916c_4_k_cu_main4cuda3std3__45__cpo5crendE,(_ZN30_INTERNAL_2575916c_4_k_cu_main4cuda3std6ranges3__45__cpo4prevE - _ZN30_INTERNAL_2575916c_4_k_cu_main4cuda3std3__45__cpo5crendE)
_ZN30_INTERNAL_2575916c_4_k_cu_main4cuda3std3__45__cpo5crendE:
	.zero		1
	.type		_ZN30_INTERNAL_2575916c_4_k_cu_main4cuda3std6ranges3__45__cpo4prevE,@object
	.size		_ZN30_INTERNAL_2575916c_4_k_cu_main4cuda3std6ranges3__45__cpo4prevE,(_ZN30_INTERNAL_2575916c_4_k_cu_main4cuda3std6ranges3__45__cpo9iter_moveE - _ZN30_INTERNAL_2575916c_4_k_cu_main4cuda3std6ranges3__45__cpo4prevE)
_ZN30_INTERNAL_2575916c_4_k_cu_main4cuda3std6ranges3__45__cpo4prevE:
	.zero		1
	.type		_ZN30_INTERNAL_2575916c_4_k_cu_main4cuda3std6ranges3__45__cpo9iter_moveE,@object
	.size		_ZN30_INTERNAL_2575916c_4_k_cu_main4cuda3std6ranges3__45__cpo9iter_moveE,(_ZN30_INTERNAL_2575916c_4_k_cu_main6thrust24THRUST_300001_SM_1000_NS6system6detail10sequential3seqE - _ZN30_INTERNAL_2575916c_4_k_cu_main4cuda3std6ranges3__45__cpo9iter_moveE)
_ZN30_INTERNAL_2575916c_4_k_cu_main4cuda3std6ranges3__45__cpo9iter_moveE:
	.zero		1
	.type		_ZN30_INTERNAL_2575916c_4_k_cu_main6thrust24THRUST_300001_SM_1000_NS6system6detail10sequential3seqE,@object
	.size		_ZN30_INTERNAL_2575916c_4_k_cu_main6thrust24THRUST_300001_SM_1000_NS6system6detail10sequential3seqE,(_ZN30_INTERNAL_2575916c_4_k_cu_main6thrust24THRUST_300001_SM_1000_NS12placeholders2_9E - _ZN30_INTERNAL_2575916c_4_k_cu_main6thrust24THRUST_300001_SM_1000_NS6system6detail10sequential3seqE)
_ZN30_INTERNAL_2575916c_4_k_cu_main6thrust24THRUST_300001_SM_1000_NS6system6detail10sequential3seqE:
	.zero		1
	.type		_ZN30_INTERNAL_2575916c_4_k_cu_main6thrust24THRUST_300001_SM_1000_NS12placeholders2_9E,@object
	.size		_ZN30_INTERNAL_2575916c_4_k_cu_main6thrust24THRUST_300001_SM_1000_NS12placeholders2_9E,(_ZN30_INTERNAL_2575916c_4_k_cu_main4cuda3std3__419piecewise_constructE - _ZN30_INTERNAL_2575916c_4_k_cu_main6thrust24THRUST_300001_SM_1000_NS12placeholders2_9E)
_ZN30_INTERNAL_2575916c_4_k_cu_main6thrust24THRUST_300001_SM_1000_NS12placeholders2_9E:
	.zero		1
	.type		_ZN30_INTERNAL_2575916c_4_k_cu_main4cuda3std3__419piecewise_constructE,@object
	.size		_ZN30_INTERNAL_2575916c_4_k_cu_main4cuda3std3__419piecewise_constructE,(_ZN30_INTERNAL_2575916c_4_k_cu_main4cuda3std6ranges3__45__cpo5cdataE - _ZN30_INTERNAL_2575916c_4_k_cu_main4cuda3std3__419piecewise_constructE)
_ZN30_INTERNAL_2575916c_4_k_cu_main4cuda3std3__419piecewise_constructE:
	.zero		1
	.type		_ZN30_INTERNAL_2575916c_4_k_cu_main4cuda3std6ranges3__45__cpo5cdataE,@object
	.size		_ZN30_INTERNAL_2575916c_4_k_cu_main4cuda3std6ranges3__45__cpo5cdataE,(_ZN30_INTERNAL_2575916c_4_k_cu_main6thrust24THRUST_300001_SM_1000_NS12placeholders2_1E - _ZN30_INTERNAL_2575916c_4_k_cu_main4cuda3std6ranges3__45__cpo5cdataE)
_ZN30_INTERNAL_2575916c_4_k_cu_main4cuda3std6ranges3__45__cpo5cdataE:
	.zero		1
	.type		_ZN30_INTERNAL_2575916c_4_k_cu_main6thrust24THRUST_300001_SM_1000_NS12placeholders2_1E,@object
	.size		_ZN30_INTERNAL_2575916c_4_k_cu_main6thrust24THRUST_300001_SM_1000_NS12placeholders2_1E,(_ZN30_INTERNAL_2575916c_4_k_cu_main4cuda3std3__45__cpo3endE - _ZN30_INTERNAL_2575916c_4_k_cu_main6thrust24THRUST_300001_SM_1000_NS12placeholders2_1E)
_ZN30_INTERNAL_2575916c_4_k_cu_main6thrust24THRUST_300001_SM_1000_NS12placeholders2_1E:
	.zero		1
	.type		_ZN30_INTERNAL_2575916c_4_k_cu_main4cuda3std3__45__cpo3endE,@object
	.size		_ZN30_INTERNAL_2575916c_4_k_cu_main4cuda3std3__45__cpo3endE,(_ZN30_INTERNAL_2575916c_4_k_cu_main4cuda3std6ranges3__45__cpo3endE - _ZN30_INTERNAL_2575916c_4_k_cu_main4cuda3std3__45__cpo3endE)
_ZN30_INTERNAL_2575916c_4_k_cu_main4cuda3std3__45__cpo3endE:
	.zero		1
	.type		_ZN30_INTERNAL_2575916c_4_k_cu_main4cuda3std6ranges3__45__cpo3endE,@object
	.size		_ZN30_INTERNAL_2575916c_4_k_cu_main4cuda3std6ranges3__45__cpo3endE,(_ZN30_INTERNAL_2575916c_4_k_cu_main6thrust24THRUST_300001_SM_1000_NS12placeholders2_5E - _ZN30_INTERNAL_2575916c_4_k_cu_main4cuda3std6ranges3__45__cpo3endE)
_ZN30_INTERNAL_2575916c_4_k_cu_main4cuda3std6ranges3__45__cpo3endE:
	.zero		1
	.type		_ZN30_INTERNAL_2575916c_4_k_cu_main6thrust24THRUST_300001_SM_1000_NS12placeholders2_5E,@object
	.size		_ZN30_INTERNAL_2575916c_4_k_cu_main6thrust24THRUST_300001_SM_1000_NS12placeholders2_5E,(_ZN30_INTERNAL_2575916c_4_k_cu_main4cuda3std3__45__cpo4rendE - _ZN30_INTERNAL_2575916c_4_k_cu_main6thrust24THRUST_300001_SM_1000_NS12placeholders2_5E)
_ZN30_INTERNAL_2575916c_4_k_cu_main6thrust24THRUST_300001_SM_1000_NS12placeholders2_5E:
	.zero		1
	.type		_ZN30_INTERNAL_2575916c_4_k_cu_main4cuda3std3__45__cpo4rendE,@object
	.size		_ZN30_INTERNAL_2575916c_4_k_cu_main4cuda3std3__45__cpo4rendE,(_ZN30_INTERNAL_2575916c_4_k_cu_main4cuda3std6ranges3__45__cpo9iter_swapE - _ZN30_INTERNAL_2575916c_4_k_cu_main4cuda3std3__45__cpo4rendE)
_ZN30_INTERNAL_2575916c_4_k_cu_main4cuda3std3__45__cpo4rendE:
	.zero		1
	.type		_ZN30_INTERNAL_2575916c_4_k_cu_main4cuda3std6ranges3__45__cpo9iter_swapE,@object
	.size		_ZN30_INTERNAL_2575916c_4_k_cu_main4cuda3std6ranges3__45__cpo9iter_swapE,(_ZN30_INTERNAL_2575916c_4_k_cu_main4cuda3std3__48unexpectE - _ZN30_INTERNAL_2575916c_4_k_cu_main4cuda3std6ranges3__45__cpo9iter_swapE)
_ZN30_INTERNAL_2575916c_4_k_cu_main4cuda3std6ranges3__45__cpo9iter_swapE:
	.zero		1
	.type		_ZN30_INTERNAL_2575916c_4_k_cu_main4cuda3std3__48unexpectE,@object
	.size		_ZN30_INTERNAL_2575916c_4_k_cu_main4cuda3std3__48unexpectE,(_ZN30_INTERNAL_2575916c_4_k_cu_main6thrust24THRUST_300001_SM_1000_NS8cuda_cub3parE - _ZN30_INTERNAL_2575916c_4_k_cu_main4cuda3std3__48unexpectE)
_ZN30_INTERNAL_2575916c_4_k_cu_main4cuda3std3__48unexpectE:
	.zero		1
	.type		_ZN30_INTERNAL_2575916c_4_k_cu_main6thrust24THRUST_300001_SM_1000_NS8cuda_cub3parE,@object
	.size		_ZN30_INTERNAL_2575916c_4_k_cu_main6thrust24THRUST_300001_SM_1000_NS8cuda_cub3parE,(.L_29 - _ZN30_INTERNAL_2575916c_4_k_cu_main6thrust24THRUST_300001_SM_1000_NS8cuda_cub3parE)
_ZN30_INTERNAL_2575916c_4_k_cu_main6thrust24THRUST_300001_SM_1000_NS8cuda_cub3parE:
	.zero		1
.L_29:


//--------------------- .nv.constant0._ZN3cub18CUB_300001_SM_10006detail9transform16transform_kernelINS2_10policy_hubILb1EN4cuda3std3__45tupleIJN6thrust24THRUST_300001_SM_1000_NS6detail15normal_iteratorINSA_10device_ptrI8ParticleEEEEEEEE10policy1000El14UpdatePositionSG_JPSE_EEEvT0_iT1_T2_DpNS2_10kernel_argIT3_EE --------------------------
	.section	.nv.constant0._ZN3cub18CUB_300001_SM_10006detail9transform16transform_kernelINS2_10policy_hubILb1EN4cuda3std3__45tupleIJN6thrust24THRUST_300001_SM_1000_NS6detail15normal_iteratorINSA_10device_ptrI8ParticleEEEEEEEE10policy1000El14UpdatePositionSG_JPSE_EEEvT0_iT1_T2_DpNS2_10kernel_argIT3_EE,"a",@progbits
	.sectionflags	@""
	.align	4
.nv.constant0._ZN3cub18CUB_300001_SM_10006detail9transform16transform_kernelINS2_10policy_hubILb1EN4cuda3std3__45tupleIJN6thrust24THRUST_300001_SM_1000_NS6detail15normal_iteratorINSA_10device_ptrI8ParticleEEEEEEEE10policy1000El14UpdatePositionSG_JPSE_EEEvT0_iT1_T2_DpNS2_10kernel_argIT3_EE:
	.zero		936


//--------------------- .nv.constant0._ZN3cub18CUB_300001_SM_10006detail9transform16transform_kernelINS2_10policy_hubILb1EN4cuda3std3__45tupleIJN6thrust24THRUST_300001_SM_1000_NS6detail15normal_iteratorINSA_10device_ptrI8ParticleEEEEEEEE10policy1000Ei14UpdatePositionSG_JPSE_EEEvT0_iT1_T2_DpNS2_10kernel_argIT3_EE --------------------------
	.section	.nv.constant0._ZN3cub18CUB_300001_SM_10006detail9transform16transform_kernelINS2_10policy_hubILb1EN4cuda3std3__45tupleIJN6thrust24THRUST_300001_SM_1000_NS6detail15normal_iteratorINSA_10device_ptrI8ParticleEEEEEEEE10policy1000Ei14UpdatePositionSG_JPSE_EEEvT0_iT1_T2_DpNS2_10kernel_argIT3_EE,"a",@progbits
	.sectionflags	@""
	.align	4
.nv.constant0._ZN3cub18CUB_300001_SM_10006detail9transform16transform_kernelINS2_10policy_hubILb1EN4cuda3std3__45tupleIJN6thrust24THRUST_300001_SM_1000_NS6detail15normal_iteratorINSA_10device_ptrI8ParticleEEEEEEEE10policy1000Ei14UpdatePositionSG_JPSE_EEEvT0_iT1_T2_DpNS2_10kernel_argIT3_EE:
	.zero		936


//--------------------- .nv.constant0._ZN3cub18CUB_300001_SM_10006detail11EmptyKernelIvEEvv --------------------------
	.section	.nv.constant0._ZN3cub18CUB_300001_SM_10006detail11EmptyKernelIvEEvv,"a",@progbits
	.sectionflags	@""
	.align	4
.nv.constant0._ZN3cub18CUB_300001_SM_10006detail11EmptyKernelIvEEvv:
	.zero		896


//--------------------- SYMBOLS --------------------------

	.type		.nv.reservedSmem.offset0,@object
	.size		.nv.reservedSmem.offset0,0x4
